	.target	sm_90a

	.elftype	@"ET_EXEC"


//--------------------- .note.nv.tkinfo           --------------------------
	.section	.note.nv.tkinfo,"",@"SHT_NOTE"
	.sectionflags	@"SHF_NOTE_NV_TKINFO"
	.tkinfo
        /*0018*/ 	.word	0x00000002
        /*0030*/ 	.string	""
        /*0030*/ 	.string	"ptxas"
        /*0030*/ 	.string	"Cuda compilation tools, release 13.0, V13.0.88"
        /*0030*/ 	.string	"Build cuda_13.0.r13.0/compiler.36424714_0"
        /*0030*/ 	.string	"-arch sm_90a -m 64 "



//--------------------- .note.nv.cuinfo           --------------------------
	.section	.note.nv.cuinfo,"",@"SHT_NOTE"
	.sectionflags	@"SHF_NOTE_NV_CUINFO"
        /*0018*/ 	.short	0x0002
        /*001a*/ 	.short	0x005a
        /*001c*/ 	.short	0x0082
	.zero		2


//--------------------- .nv.info                  --------------------------
	.section	.nv.info,"",@"SHT_CUDA_INFO"
	.align	4


	//----- nvinfo : EIATTR_REGCOUNT
	.align		4
        /*0000*/ 	.byte	0x04, 0x2f
        /*0002*/ 	.short	(.L_12 - .L_11)
	.align		4
.L_11:
        /*0004*/ 	.word	index@(_ZN7cutlass13device_kernelINS_4gemm6kernel13GemmUniversalIN4cute5tupleIJiiiiEEENS1_10collective13CollectiveMmaINS1_37MainloopSm90TmaGmmaWarpSpecializedFP8ILi2ENS5_IJNS4_1CILi1EEESB_SB_EEENS1_35KernelTmaWarpSpecializedCooperativeEEENS5_IJNSA_ILi256EEENSA_ILi64EEENSA_ILi128EEEEEENS_12float_e5m2_tENS5_IJlSB_lEEESJ_SK_NS4_8TiledMMAINS4_8MMA_AtomIJNS4_4SM904GMMA30MMA_64x64x32_F32E5M2E5M2_SS_TNILNSO_7ScaleInE1ELSQ_1EEEEEENS4_6LayoutINS5_IJNSA_ILi2EEESB_SB_EEENS5_IJSB_NSA_ILi0EEESW_EEEEENS5_IJNS4_10UnderscoreESZ_SZ_EEEEENS4_13SM90_TMA_LOADENS4_14ComposedLayoutINS4_7SwizzleILi3ELi4ELi3EEENS4_18smem_ptr_flag_bitsILi8EEENST_INS5_IJNSA_ILi8EEESH_EEENS5_IJSH_SB_EEEEEEEvNS4_8identityES12_S1C_vS1D_EENS_8epilogue10collective6detail29Sm90TmaWarpSpecializedAdapterINS1G_15DefaultEpilogueISJ_SK_SK_NS1F_6thread17LinearCombinationISJ_Li1EffLNS1K_9ScaleType4KindE0ELNS_15FloatRoundStyleE2ESJ_EENS1_15EpilogueDefaultEEEEEvvEEEEvNT_6ParamsE)
        /*0008*/ 	.word	0x000000a8


	//----- nvinfo : EIATTR_FRAME_SIZE
	.align		4
.L_12:
        /*000c*/ 	.byte	0x04, 0x11
        /*000e*/ 	.short	(.L_14 - .L_13)
	.align		4
.L_13:
        /*0010*/ 	.word	index@(_ZN7cutlass13device_kernelINS_4gemm6kernel13GemmUniversalIN4cute5tupleIJiiiiEEENS1_10collective13CollectiveMmaINS1_37MainloopSm90TmaGmmaWarpSpecializedFP8ILi2ENS5_IJNS4_1CILi1EEESB_SB_EEENS1_35KernelTmaWarpSpecializedCooperativeEEENS5_IJNSA_ILi256EEENSA_ILi64EEENSA_ILi128EEEEEENS_12float_e5m2_tENS5_IJlSB_lEEESJ_SK_NS4_8TiledMMAINS4_8MMA_AtomIJNS4_4SM904GMMA30MMA_64x64x32_F32E5M2E5M2_SS_TNILNSO_7ScaleInE1ELSQ_1EEEEEENS4_6LayoutINS5_IJNSA_ILi2EEESB_SB_EEENS5_IJSB_NSA_ILi0EEESW_EEEEENS5_IJNS4_10UnderscoreESZ_SZ_EEEEENS4_13SM90_TMA_LOADENS4_14ComposedLayoutINS4_7SwizzleILi3ELi4ELi3EEENS4_18smem_ptr_flag_bitsILi8EEENST_INS5_IJNSA_ILi8EEESH_EEENS5_IJSH_SB_EEEEEEEvNS4_8identityES12_S1C_vS1D_EENS_8epilogue10collective6detail29Sm90TmaWarpSpecializedAdapterINS1G_15DefaultEpilogueISJ_SK_SK_NS1F_6thread17LinearCombinationISJ_Li1EffLNS1K_9ScaleType4KindE0ELNS_15FloatRoundStyleE2ESJ_EENS1_15EpilogueDefaultEEEEEvvEEEEvNT_6ParamsE)
        /*0014*/ 	.word	0x00000000


	//----- nvinfo : EIATTR_MIN_STACK_SIZE
	.align		4
.L_14:
        /*0018*/ 	.byte	0x04, 0x12
        /*001a*/ 	.short	(.L_16 - .L_15)
	.align		4
.L_15:
        /*001c*/ 	.word	index@(_ZN7cutlass13device_kernelINS_4gemm6kernel13GemmUniversalIN4cute5tupleIJiiiiEEENS1_10collective13CollectiveMmaINS1_37MainloopSm90TmaGmmaWarpSpecializedFP8ILi2ENS5_IJNS4_1CILi1EEESB_SB_EEENS1_35KernelTmaWarpSpecializedCooperativeEEENS5_IJNSA_ILi256EEENSA_ILi64EEENSA_ILi128EEEEEENS_12float_e5m2_tENS5_IJlSB_lEEESJ_SK_NS4_8TiledMMAINS4_8MMA_AtomIJNS4_4SM904GMMA30MMA_64x64x32_F32E5M2E5M2_SS_TNILNSO_7ScaleInE1ELSQ_1EEEEEENS4_6LayoutINS5_IJNSA_ILi2EEESB_SB_EEENS5_IJSB_NSA_ILi0EEESW_EEEEENS5_IJNS4_10UnderscoreESZ_SZ_EEEEENS4_13SM90_TMA_LOADENS4_14ComposedLayoutINS4_7SwizzleILi3ELi4ELi3EEENS4_18smem_ptr_flag_bitsILi8EEENST_INS5_IJNSA_ILi8EEESH_EEENS5_IJSH_SB_EEEEEEEvNS4_8identityES12_S1C_vS1D_EENS_8epilogue10collective6detail29Sm90TmaWarpSpecializedAdapterINS1G_15DefaultEpilogueISJ_SK_SK_NS1F_6thread17LinearCombinationISJ_Li1EffLNS1K_9ScaleType4KindE0ELNS_15FloatRoundStyleE2ESJ_EENS1_15EpilogueDefaultEEEEEvvEEEEvNT_6ParamsE)
        /*0020*/ 	.word	0x00000000
.L_16:


//--------------------- .nv.compat                --------------------------
	.section	.nv.compat,"",@"SHT_CUDA_COMPAT_INFO"
	.align	4
        /*0000*/ 	.byte	0x02, 0x09, 0x01, 0x00, 0x02, 0x02, 0x04, 0x00, 0x02, 0x05, 0x05, 0x00, 0x03, 0x07, 0x01, 0x01
        /*0010*/ 	.byte	0x02, 0x03, 0x01, 0x00, 0x02, 0x06, 0x01, 0x00, 0x04, 0x0b, 0x08, 0x00, 0x00, 0x00, 0x00, 0x00
        /*0020*/ 	.byte	0x00, 0x00, 0x00, 0x00


//--------------------- .nv.info._ZN7cutlass13device_kernelINS_4gemm6kernel13GemmUniversalIN4cute5tupleIJiiiiEEENS1_10collective13CollectiveMmaINS1_37MainloopSm90TmaGmmaWarpSpecializedFP8ILi2ENS5_IJNS4_1CILi1EEESB_SB_EEENS1_35KernelTmaWarpSpecializedCooperativeEEENS5_IJNSA_ILi256EEENSA_ILi64EEENSA_ILi128EEEEEENS_12float_e5m2_tENS5_IJlSB_lEEESJ_SK_NS4_8TiledMMAINS4_8MMA_AtomIJNS4_4SM904GMMA30MMA_64x64x32_F32E5M2E5M2_SS_TNILNSO_7ScaleInE1ELSQ_1EEEEEENS4_6LayoutINS5_IJNSA_ILi2EEESB_SB_EEENS5_IJSB_NSA_ILi0EEESW_EEEEENS5_IJNS4_10UnderscoreESZ_SZ_EEEEENS4_13SM90_TMA_LOADENS4_14ComposedLayoutINS4_7SwizzleILi3ELi4ELi3EEENS4_18smem_ptr_flag_bitsILi8EEENST_INS5_IJNSA_ILi8EEESH_EEENS5_IJSH_SB_EEEEEEEvNS4_8identityES12_S1C_vS1D_EENS_8epilogue10collective6detail29Sm90TmaWarpSpecializedAdapterINS1G_15DefaultEpilogueISJ_SK_SK_NS1F_6thread17LinearCombinationISJ_Li1EffLNS1K_9ScaleType4KindE0ELNS_15FloatRoundStyleE2ESJ_EENS1_15EpilogueDefaultEEEEEvvEEEEvNT_6ParamsE --------------------------
	.section	.nv.info._ZN7cutlass13device_kernelINS_4gemm6kernel13GemmUniversalIN4cute5tupleIJiiiiEEENS1_10collective13CollectiveMmaINS1_37MainloopSm90TmaGmmaWarpSpecializedFP8ILi2ENS5_IJNS4_1CILi1EEESB_SB_EEENS1_35KernelTmaWarpSpecializedCooperativeEEENS5_IJNSA_ILi256EEENSA_ILi64EEENSA_ILi128EEEEEENS_12float_e5m2_tENS5_IJlSB_lEEESJ_SK_NS4_8TiledMMAINS4_8MMA_AtomIJNS4_4SM904GMMA30MMA_64x64x32_F32E5M2E5M2_SS_TNILNSO_7ScaleInE1ELSQ_1EEEEEENS4_6LayoutINS5_IJNSA_ILi2EEESB_SB_EEENS5_IJSB_NSA_ILi0EEESW_EEEEENS5_IJNS4_10UnderscoreESZ_SZ_EEEEENS4_13SM90_TMA_LOADENS4_14ComposedLayoutINS4_7SwizzleILi3ELi4ELi3EEENS4_18smem_ptr_flag_bitsILi8EEENST_INS5_IJNSA_ILi8EEESH_EEENS5_IJSH_SB_EEEEEEEvNS4_8identityES12_S1C_vS1D_EENS_8epilogue10collective6detail29Sm90TmaWarpSpecializedAdapterINS1G_15DefaultEpilogueISJ_SK_SK_NS1F_6thread17LinearCombinationISJ_Li1EffLNS1K_9ScaleType4KindE0ELNS_15FloatRoundStyleE2ESJ_EENS1_15EpilogueDefaultEEEEEvvEEEEvNT_6ParamsE,"",@"SHT_CUDA_INFO"
	.sectionflags	@""
	.align	4


	//----- nvinfo : EIATTR_CUDA_API_VERSION
	.align		4
        /*0000*/ 	.byte	0x04, 0x37
        /*0002*/ 	.short	(.L_18 - .L_17)
.L_17:
        /*0004*/ 	.word	0x00000082


	//----- nvinfo : EIATTR_KPARAM_INFO
	.align		4
.L_18:
        /*0008*/ 	.byte	0x04, 0x17
        /*000a*/ 	.short	(.L_20 - .L_19)
.L_19:
        /*000c*/ 	.word	0x00000000
        /*0010*/ 	.short	0x0000
        /*0012*/ 	.short	0x0070
        /*0014*/ 	.byte	0x00, 0xf0, 0x01, 0x10


	//----- nvinfo : EIATTR_SPARSE_MMA_MASK
	.align		4
.L_20:
        /*0018*/ 	.byte	0x03, 0x50
        /*001a*/ 	.short	0x0000


	//----- nvinfo : EIATTR_MAXREG_COUNT
	.align		4
        /*001c*/ 	.byte	0x03, 0x1b
        /*001e*/ 	.short	0x00a8


	//----- nvinfo : EIATTR_NUM_BARRIERS
	.align		4
        /*0020*/ 	.byte	0x02, 0x4c
        /*0022*/ 	.byte	0x01
	.zero		1


	//----- nvinfo : EIATTR_MERCURY_ISA_VERSION
	.align		4
        /*0024*/ 	.byte	0x03, 0x5f
        /*0026*/ 	.short	0x0101


	//----- nvinfo : EIATTR_INT_WARP_WIDE_INSTR_OFFSETS
	.align		4
        /*0028*/ 	.byte	0x04, 0x31
        /*002a*/ 	.short	(.L_22 - .L_21)


	//   ....[0]....
.L_21:
        /*002c*/ 	.word	0x00000390


	//   ....[1]....
        /*0030*/ 	.word	0x000003a0


	//   ....[2]....
        /*0034*/ 	.word	0x00000490


	//----- nvinfo : EIATTR_COOP_GROUP_MASK_REGIDS
	.align		4
.L_22:
        /*0038*/ 	.byte	0x04, 0x29
        /*003a*/ 	.short	(.L_24 - .L_23)


	//   ....[0]....
.L_23:
        /*003c*/ 	.word	0xffffffff


	//   ....[1]....
        /*0040*/ 	.word	0xffffffff


	//   ....[2]....
        /*0044*/ 	.word	0xffffffff


	//   ....[3]....
        /*0048*/ 	.word	0xffffffff


	//   ....[4]....
        /*004c*/ 	.word	0xffffffff


	//----- nvinfo : EIATTR_COOP_GROUP_INSTR_OFFSETS
	.align		4
.L_24:
        /*0050*/ 	.byte	0x04, 0x28
        /*0052*/ 	.short	(.L_26 - .L_25)


	//   ....[0]....
.L_25:
        /*0054*/ 	.word	0x00000060


	//   ....[1]....
        /*0058*/ 	.word	0x00000070


	//   ....[2]....
        /*005c*/ 	.word	0x00000130


	//   ....[3]....
        /*0060*/ 	.word	0x00000280


	//   ....[4]....
        /*0064*/ 	.word	0x00000f80


	//----- nvinfo : EIATTR_REG_RECONFIG
	.align		4
.L_26:
        /*0068*/ 	.byte	0x01, 0x54
	.zero		2


	//----- nvinfo : EIATTR_MBARRIER_INSTR_OFFSETS
	.align		4
        /*006c*/ 	.byte	0x04, 0x39
        /*006e*/ 	.short	(.L_28 - .L_27)


	//   ....[0]....
.L_27:
        /*0070*/ 	.word	0x00000230
        /*0074*/ 	.word	0x000000ff
        /*0078*/ 	.word	0x00000000
        /*007c*/ 	.short	0x0100
        /*007e*/ 	.byte	0x08
	.zero		1


	//   ....[1]....
        /*0080*/ 	.word	0x00000240
        /*0084*/ 	.word	0x000000ff
        /*0088*/ 	.word	0x00000010
        /*008c*/ 	.short	0x0100
        /*008e*/ 	.byte	0x08
	.zero		1


	//   ....[2]....
        /*0090*/ 	.word	0x00000250
        /*0094*/ 	.word	0x000000ff
        /*0098*/ 	.word	0x00000008
        /*009c*/ 	.short	0x0100
        /*009e*/ 	.byte	0x08
	.zero		1


	//   ....[3]....
        /*00a0*/ 	.word	0x00000260
        /*00a4*/ 	.word	0x000000ff
        /*00a8*/ 	.word	0x00000018
        /*00ac*/ 	.short	0x0100
        /*00ae*/ 	.byte	0x08
	.zero		1


	//   ....[4]....
        /*00b0*/ 	.word	0x000004e0
        /*00b4*/ 	.word	0x000000ff
        /*00b8*/ 	.word	0x00000030
        /*00bc*/ 	.short	0x0100
        /*00be*/ 	.byte	0x06
	.zero		1


	//   ....[5]....
        /*00c0*/ 	.word	0x00000540
        /*00c4*/ 	.word	0x000000ff
        /*00c8*/ 	.word	0x00000038
        /*00cc*/ 	.short	0x0100
        /*00ce*/ 	.byte	0x06
	.zero		1


	//   ....[6]....
        /*00d0*/ 	.word	0x000014b0
        /*00d4*/ 	.word	0x000000ff
        /*00d8*/ 	.word	0x00000000
        /*00dc*/ 	.short	0x010a
        /*00de*/ 	.byte	0x06
	.zero		1


	//   ....[7]....
        /*00e0*/ 	.word	0x000014f0
        /*00e4*/ 	.word	0x000000ff
        /*00e8*/ 	.word	0x00000000
        /*00ec*/ 	.short	0x010a
        /*00ee*/ 	.byte	0x06
	.zero		1


	//   ....[8]....
        /*00f0*/ 	.word	0x00001fe0
        /*00f4*/ 	.word	0x000000ff
        /*00f8*/ 	.word	0x00000000
        /*00fc*/ 	.short	0x010a
        /*00fe*/ 	.byte	0x0e
	.zero		1


	//   ....[9]....
        /*0100*/ 	.word	0x00002020
        /*0104*/ 	.word	0x000000ff
        /*0108*/ 	.word	0x00000000
        /*010c*/ 	.short	0x010a
        /*010e*/ 	.byte	0x0e
	.zero		1


	//   ....[10]....
        /*0110*/ 	.word	0x00002810
        /*0114*/ 	.word	0x000000ff
        /*0118*/ 	.word	0x00000000
        /*011c*/ 	.short	0x0101
        /*011e*/ 	.byte	0x08
	.zero		1


	//   ....[11]....
        /*0120*/ 	.word	0x00002e40
        /*0124*/ 	.word	0x000000ff
        /*0128*/ 	.word	0x00000000
        /*012c*/ 	.short	0x0101
        /*012e*/ 	.byte	0x06
	.zero		1


	//   ....[12]....
        /*0130*/ 	.word	0x00008960
        /*0134*/ 	.word	0x00000012
        /*0138*/ 	.word	0x00000010
        /*013c*/ 	.short	0x010a
        /*013e*/ 	.byte	0x3f
	.zero		1


	//   ....[13]....
        /*0140*/ 	.word	0x00008d30
        /*0144*/ 	.word	0x00000006
        /*0148*/ 	.word	0x00000038
        /*014c*/ 	.short	0x0101
        /*014e*/ 	.byte	0x3f
	.zero		1


	//   ....[14]....
        /*0150*/ 	.word	0x00009420
        /*0154*/ 	.word	0x00000007
        /*0158*/ 	.word	0x00000000
        /*015c*/ 	.short	0x010a
        /*015e*/ 	.byte	0x3f
	.zero		1


	//   ....[15]....
        /*0160*/ 	.word	0x000094a0
        /*0164*/ 	.word	0x00000005
        /*0168*/ 	.word	0x00000000
        /*016c*/ 	.short	0x010a
        /*016e*/ 	.byte	0x3f
	.zero		1


	//   ....[16]....
        /*0170*/ 	.word	0x00009510
        /*0174*/ 	.word	0x0000000b
        /*0178*/ 	.word	0x00000000
        /*017c*/ 	.short	0x010a
        /*017e*/ 	.byte	0x3f
	.zero		1


	//   ....[17]....
        /*0180*/ 	.word	0x00009570
        /*0184*/ 	.word	0x0000000c
        /*0188*/ 	.word	0x00000000
        /*018c*/ 	.short	0x010a
        /*018e*/ 	.byte	0x3f
	.zero		1


	//   ....[18]....
        /*0190*/ 	.word	0x00009640
        /*0194*/ 	.word	0x00000012
        /*0198*/ 	.word	0x00000010
        /*019c*/ 	.short	0x010a
        /*019e*/ 	.byte	0x3f
	.zero		1


	//   ....[19]....
        /*01a0*/ 	.word	0x00009720
        /*01a4*/ 	.word	0x00000007
        /*01a8*/ 	.word	0x00000000
        /*01ac*/ 	.short	0x010a
        /*01ae*/ 	.byte	0x3f
	.zero		1


	//----- nvinfo : EIATTR_NUM_MBARRIERS
	.align		4
.L_28:
        /*01b0*/ 	.byte	0x03, 0x38
        /*01b2*/ 	.short	0x0006


	//----- nvinfo : EIATTR_EXIT_INSTR_OFFSETS
	.align		4
        /*01b4*/ 	.byte	0x04, 0x1c
        /*01b6*/ 	.short	(.L_30 - .L_29)


	//   ....[0]....
.L_29:
        /*01b8*/ 	.word	0x00000590


	//   ....[1]....
        /*01bc*/ 	.word	0x00000e50


	//   ....[2]....
        /*01c0*/ 	.word	0x00007fd0


	//   ....[3]....
        /*01c4*/ 	.word	0x00008600


	//   ....[4]....
        /*01c8*/ 	.word	0x000094f0


	//----- nvinfo : EIATTR_MAX_THREADS
	.align		4
.L_30:
        /*01cc*/ 	.byte	0x04, 0x05
        /*01ce*/ 	.short	(.L_32 - .L_31)
.L_31:
        /*01d0*/ 	.word	0x00000180
        /*01d4*/ 	.word	0x00000001
        /*01d8*/ 	.word	0x00000001


	//----- nvinfo : EIATTR_CRS_STACK_SIZE
	.align		4
.L_32:
        /*01dc*/ 	.byte	0x04, 0x1e
        /*01de*/ 	.short	(.L_34 - .L_33)
.L_33:
        /*01e0*/ 	.word	0x00000000


	//----- nvinfo : EIATTR_CBANK_PARAM_SIZE
	.align		4
.L_34:
        /*01e4*/ 	.byte	0x03, 0x19
        /*01e6*/ 	.short	0x0470


	//----- nvinfo : EIATTR_PARAM_CBANK
	.align		4
        /*01e8*/ 	.byte	0x04, 0x0a
        /*01ea*/ 	.short	(.L_36 - .L_35)
	.align		4
.L_35:
        /*01ec*/ 	.word	index@(.nv.constant0._ZN7cutlass13device_kernelINS_4gemm6kernel13GemmUniversalIN4cute5tupleIJiiiiEEENS1_10collective13CollectiveMmaINS1_37MainloopSm90TmaGmmaWarpSpecializedFP8ILi2ENS5_IJNS4_1CILi1EEESB_SB_EEENS1_35KernelTmaWarpSpecializedCooperativeEEENS5_IJNSA_ILi256EEENSA_ILi64EEENSA_ILi128EEEEEENS_12float_e5m2_tENS5_IJlSB_lEEESJ_SK_NS4_8TiledMMAINS4_8MMA_AtomIJNS4_4SM904GMMA30MMA_64x64x32_F32E5M2E5M2_SS_TNILNSO_7ScaleInE1ELSQ_1EEEEEENS4_6LayoutINS5_IJNSA_ILi2EEESB_SB_EEENS5_IJSB_NSA_ILi0EEESW_EEEEENS5_IJNS4_10UnderscoreESZ_SZ_EEEEENS4_13SM90_TMA_LOADENS4_14ComposedLayoutINS4_7SwizzleILi3ELi4ELi3EEENS4_18smem_ptr_flag_bitsILi8EEENST_INS5_IJNSA_ILi8EEESH_EEENS5_IJSH_SB_EEEEEEEvNS4_8identityES12_S1C_vS1D_EENS_8epilogue10collective6detail29Sm90TmaWarpSpecializedAdapterINS1G_15DefaultEpilogueISJ_SK_SK_NS1F_6thread17LinearCombinationISJ_Li1EffLNS1K_9ScaleType4KindE0ELNS_15FloatRoundStyleE2ESJ_EENS1_15EpilogueDefaultEEEEEvvEEEEvNT_6ParamsE)
        /*01f0*/ 	.short	0x0210
        /*01f2*/ 	.short	0x0470


	//----- nvinfo : EIATTR_SW_WAR
	.align		4
.L_36:
        /*01f4*/ 	.byte	0x04, 0x36
        /*01f6*/ 	.short	(.L_38 - .L_37)
.L_37:
        /*01f8*/ 	.word	0x00000008
.L_38:


//--------------------- .nv.callgraph             --------------------------
	.section	.nv.callgraph,"",@"SHT_CUDA_CALLGRAPH"
	.align	4
	.sectionentsize	8
	.align		4
        /*0000*/ 	.word	0x00000000
	.align		4
        /*0004*/ 	.word	0xffffffff
	.align		4
        /*0008*/ 	.word	0x00000000
	.align		4
        /*000c*/ 	.word	0xfffffffe
	.align		4
        /*0010*/ 	.word	0x00000000
	.align		4
        /*0014*/ 	.word	0xfffffffd
	.align		4
        /*0018*/ 	.word	0x00000000
	.align		4
        /*001c*/ 	.word	0xfffffffc


//--------------------- .nv.constant4             --------------------------
	.section	.nv.constant4,"a",@progbits
	.align	8
	.align		8
.nv.constant4:
        /*0000*/ 	.dword	_ZN40_INTERNAL_726d48ca_4_k_cu_c21e82c3_230904cuda3std3__45__cpo5beginE
	.align		8
        /*0008*/ 	.dword	_ZN40_INTERNAL_726d48ca_4_k_cu_c21e82c3_230904cuda3std3__45__cpo3endE
	.align		8
        /*0010*/ 	.dword	_ZN40_INTERNAL_726d48ca_4_k_cu_c21e82c3_230904cuda3std3__45__cpo6cbeginE
	.align		8
        /*0018*/ 	.dword	_ZN40_INTERNAL_726d48ca_4_k_cu_c21e82c3_230904cuda3std3__45__cpo4cendE
	.align		8
        /*0020*/ 	.dword	_ZN40_INTERNAL_726d48ca_4_k_cu_c21e82c3_230904cuda3std3__442_GLOBAL__N__726d48ca_4_k_cu_c21e82c3_230906ignoreE
	.align		8
        /*0028*/ 	.dword	_ZN40_INTERNAL_726d48ca_4_k_cu_c21e82c3_230904cuda3std3__419piecewise_constructE
	.align		8
        /*0030*/ 	.dword	_ZN40_INTERNAL_726d48ca_4_k_cu_c21e82c3_230904cuda3std3__48in_placeE
	.align		8
        /*0038*/ 	.dword	_ZN40_INTERNAL_726d48ca_4_k_cu_c21e82c3_230904cuda3std6ranges3__45__cpo4swapE
	.align		8
        /*0040*/ 	.dword	_ZN40_INTERNAL_726d48ca_4_k_cu_c21e82c3_230904cuda3std6ranges3__45__cpo9iter_moveE
	.align		8
        /*0048*/ 	.dword	_ZN40_INTERNAL_726d48ca_4_k_cu_c21e82c3_230904cute7productE
	.align		8
        /*0050*/ 	.dword	_ZN40_INTERNAL_726d48ca_4_k_cu_c21e82c3_230904cute1_E


//--------------------- .text._ZN7cutlass13device_kernelINS_4gemm6kernel13GemmUniversalIN4cute5tupleIJiiiiEEENS1_10collective13CollectiveMmaINS1_37MainloopSm90TmaGmmaWarpSpecializedFP8ILi2ENS5_IJNS4_1CILi1EEESB_SB_EEENS1_35KernelTmaWarpSpecializedCooperativeEEENS5_IJNSA_ILi256EEENSA_ILi64EEENSA_ILi128EEEEEENS_12float_e5m2_tENS5_IJlSB_lEEESJ_SK_NS4_8TiledMMAINS4_8MMA_AtomIJNS4_4SM904GMMA30MMA_64x64x32_F32E5M2E5M2_SS_TNILNSO_7ScaleInE1ELSQ_1EEEEEENS4_6LayoutINS5_IJNSA_ILi2EEESB_SB_EEENS5_IJSB_NSA_ILi0EEESW_EEEEENS5_IJNS4_10UnderscoreESZ_SZ_EEEEENS4_13SM90_TMA_LOADENS4_14ComposedLayoutINS4_7SwizzleILi3ELi4ELi3EEENS4_18smem_ptr_flag_bitsILi8EEENST_INS5_IJNSA_ILi8EEESH_EEENS5_IJSH_SB_EEEEEEEvNS4_8identityES12_S1C_vS1D_EENS_8epilogue10collective6detail29Sm90TmaWarpSpecializedAdapterINS1G_15DefaultEpilogueISJ_SK_SK_NS1F_6thread17LinearCombinationISJ_Li1EffLNS1K_9ScaleType4KindE0ELNS_15FloatRoundStyleE2ESJ_EENS1_15EpilogueDefaultEEEEEvvEEEEvNT_6ParamsE --------------------------
	.section	.text._ZN7cutlass13device_kernelINS_4gemm6kernel13GemmUniversalIN4cute5tupleIJiiiiEEENS1_10collective13CollectiveMmaINS1_37MainloopSm90TmaGmmaWarpSpecializedFP8ILi2ENS5_IJNS4_1CILi1EEESB_SB_EEENS1_35KernelTmaWarpSpecializedCooperativeEEENS5_IJNSA_ILi256EEENSA_ILi64EEENSA_ILi128EEEEEENS_12float_e5m2_tENS5_IJlSB_lEEESJ_SK_NS4_8TiledMMAINS4_8MMA_AtomIJNS4_4SM904GMMA30MMA_64x64x32_F32E5M2E5M2_SS_TNILNSO_7ScaleInE1ELSQ_1EEEEEENS4_6LayoutINS5_IJNSA_ILi2EEESB_SB_EEENS5_IJSB_NSA_ILi0EEESW_EEEEENS5_IJNS4_10UnderscoreESZ_SZ_EEEEENS4_13SM90_TMA_LOADENS4_14ComposedLayoutINS4_7SwizzleILi3ELi4ELi3EEENS4_18smem_ptr_flag_bitsILi8EEENST_INS5_IJNSA_ILi8EEESH_EEENS5_IJSH_SB_EEEEEEEvNS4_8identityES12_S1C_vS1D_EENS_8epilogue10collective6detail29Sm90TmaWarpSpecializedAdapterINS1G_15DefaultEpilogueISJ_SK_SK_NS1F_6thread17LinearCombinationISJ_Li1EffLNS1K_9ScaleType4KindE0ELNS_15FloatRoundStyleE2ESJ_EENS1_15EpilogueDefaultEEEEEvvEEEEvNT_6ParamsE,"ax",@progbits
	.align	128
.text._ZN7cutlass13device_kernelINS_4gemm6kernel13GemmUniversalIN4cute5tupleIJiiiiEEENS1_10collective13CollectiveMmaINS1_37MainloopSm90TmaGmmaWarpSpecializedFP8ILi2ENS5_IJNS4_1CILi1EEESB_SB_EEENS1_35KernelTmaWarpSpecializedCooperativeEEENS5_IJNSA_ILi256EEENSA_ILi64EEENSA_ILi128EEEEEENS_12float_e5m2_tENS5_IJlSB_lEEESJ_SK_NS4_8TiledMMAINS4_8MMA_AtomIJNS4_4SM904GMMA30MMA_64x64x32_F32E5M2E5M2_SS_TNILNSO_7ScaleInE1ELSQ_1EEEEEENS4_6LayoutINS5_IJNSA_ILi2EEESB_SB_EEENS5_IJSB_NSA_ILi0EEESW_EEEEENS5_IJNS4_10UnderscoreESZ_SZ_EEEEENS4_13SM90_TMA_LOADENS4_14ComposedLayoutINS4_7SwizzleILi3ELi4ELi3EEENS4_18smem_ptr_flag_bitsILi8EEENST_INS5_IJNSA_ILi8EEESH_EEENS5_IJSH_SB_EEEEEEEvNS4_8identityES12_S1C_vS1D_EENS_8epilogue10collective6detail29Sm90TmaWarpSpecializedAdapterINS1G_15DefaultEpilogueISJ_SK_SK_NS1F_6thread17LinearCombinationISJ_Li1EffLNS1K_9ScaleType4KindE0ELNS_15FloatRoundStyleE2ESJ_EENS1_15EpilogueDefaultEEEEEvvEEEEvNT_6ParamsE:
        .type           _ZN7cutlass13device_kernelINS_4gemm6kernel13GemmUniversalIN4cute5tupleIJiiiiEEENS1_10collective13CollectiveMmaINS1_37MainloopSm90TmaGmmaWarpSpecializedFP8ILi2ENS5_IJNS4_1CILi1EEESB_SB_EEENS1_35KernelTmaWarpSpecializedCooperativeEEENS5_IJNSA_ILi256EEENSA_ILi64EEENSA_ILi128EEEEEENS_12float_e5m2_tENS5_IJlSB_lEEESJ_SK_NS4_8TiledMMAINS4_8MMA_AtomIJNS4_4SM904GMMA30MMA_64x64x32_F32E5M2E5M2_SS_TNILNSO_7ScaleInE1ELSQ_1EEEEEENS4_6LayoutINS5_IJNSA_ILi2EEESB_SB_EEENS5_IJSB_NSA_ILi0EEESW_EEEEENS5_IJNS4_10UnderscoreESZ_SZ_EEEEENS4_13SM90_TMA_LOADENS4_14ComposedLayoutINS4_7SwizzleILi3ELi4ELi3EEENS4_18smem_ptr_flag_bitsILi8EEENST_INS5_IJNSA_ILi8EEESH_EEENS5_IJSH_SB_EEEEEEEvNS4_8identityES12_S1C_vS1D_EENS_8epilogue10collective6detail29Sm90TmaWarpSpecializedAdapterINS1G_15DefaultEpilogueISJ_SK_SK_NS1F_6thread17LinearCombinationISJ_Li1EffLNS1K_9ScaleType4KindE0ELNS_15FloatRoundStyleE2ESJ_EENS1_15EpilogueDefaultEEEEEvvEEEEvNT_6ParamsE,@function
        .size           _ZN7cutlass13device_kernelINS_4gemm6kernel13GemmUniversalIN4cute5tupleIJiiiiEEENS1_10collective13CollectiveMmaINS1_37MainloopSm90TmaGmmaWarpSpecializedFP8ILi2ENS5_IJNS4_1CILi1EEESB_SB_EEENS1_35KernelTmaWarpSpecializedCooperativeEEENS5_IJNSA_ILi256EEENSA_ILi64EEENSA_ILi128EEEEEENS_12float_e5m2_tENS5_IJlSB_lEEESJ_SK_NS4_8TiledMMAINS4_8MMA_AtomIJNS4_4SM904GMMA30MMA_64x64x32_F32E5M2E5M2_SS_TNILNSO_7ScaleInE1ELSQ_1EEEEEENS4_6LayoutINS5_IJNSA_ILi2EEESB_SB_EEENS5_IJSB_NSA_ILi0EEESW_EEEEENS5_IJNS4_10UnderscoreESZ_SZ_EEEEENS4_13SM90_TMA_LOADENS4_14ComposedLayoutINS4_7SwizzleILi3ELi4ELi3EEENS4_18smem_ptr_flag_bitsILi8EEENST_INS5_IJNSA_ILi8EEESH_EEENS5_IJSH_SB_EEEEEEEvNS4_8identityES12_S1C_vS1D_EENS_8epilogue10collective6detail29Sm90TmaWarpSpecializedAdapterINS1G_15DefaultEpilogueISJ_SK_SK_NS1F_6thread17LinearCombinationISJ_Li1EffLNS1K_9ScaleType4KindE0ELNS_15FloatRoundStyleE2ESJ_EENS1_15EpilogueDefaultEEEEEvvEEEEvNT_6ParamsE,(.L_x_197 - _ZN7cutlass13device_kernelINS_4gemm6kernel13GemmUniversalIN4cute5tupleIJiiiiEEENS1_10collective13CollectiveMmaINS1_37MainloopSm90TmaGmmaWarpSpecializedFP8ILi2ENS5_IJNS4_1CILi1EEESB_SB_EEENS1_35KernelTmaWarpSpecializedCooperativeEEENS5_IJNSA_ILi256EEENSA_ILi64EEENSA_ILi128EEEEEENS_12float_e5m2_tENS5_IJlSB_lEEESJ_SK_NS4_8TiledMMAINS4_8MMA_AtomIJNS4_4SM904GMMA30MMA_64x64x32_F32E5M2E5M2_SS_TNILNSO_7ScaleInE1ELSQ_1EEEEEENS4_6LayoutINS5_IJNSA_ILi2EEESB_SB_EEENS5_IJSB_NSA_ILi0EEESW_EEEEENS5_IJNS4_10UnderscoreESZ_SZ_EEEEENS4_13SM90_TMA_LOADENS4_14ComposedLayoutINS4_7SwizzleILi3ELi4ELi3EEENS4_18smem_ptr_flag_bitsILi8EEENST_INS5_IJNSA_ILi8EEESH_EEENS5_IJSH_SB_EEEEEEEvNS4_8identityES12_S1C_vS1D_EENS_8epilogue10collective6detail29Sm90TmaWarpSpecializedAdapterINS1G_15DefaultEpilogueISJ_SK_SK_NS1F_6thread17LinearCombinationISJ_Li1EffLNS1K_9ScaleType4KindE0ELNS_15FloatRoundStyleE2ESJ_EENS1_15EpilogueDefaultEEEEEvvEEEEvNT_6ParamsE)
        .other          _ZN7cutlass13device_kernelINS_4gemm6kernel13GemmUniversalIN4cute5tupleIJiiiiEEENS1_10collective13CollectiveMmaINS1_37MainloopSm90TmaGmmaWarpSpecializedFP8ILi2ENS5_IJNS4_1CILi1EEESB_SB_EEENS1_35KernelTmaWarpSpecializedCooperativeEEENS5_IJNSA_ILi256EEENSA_ILi64EEENSA_ILi128EEEEEENS_12float_e5m2_tENS5_IJlSB_lEEESJ_SK_NS4_8TiledMMAINS4_8MMA_AtomIJNS4_4SM904GMMA30MMA_64x64x32_F32E5M2E5M2_SS_TNILNSO_7ScaleInE1ELSQ_1EEEEEENS4_6LayoutINS5_IJNSA_ILi2EEESB_SB_EEENS5_IJSB_NSA_ILi0EEESW_EEEEENS5_IJNS4_10UnderscoreESZ_SZ_EEEEENS4_13SM90_TMA_LOADENS4_14ComposedLayoutINS4_7SwizzleILi3ELi4ELi3EEENS4_18smem_ptr_flag_bitsILi8EEENST_INS5_IJNSA_ILi8EEESH_EEENS5_IJSH_SB_EEEEEEEvNS4_8identityES12_S1C_vS1D_EENS_8epilogue10collective6detail29Sm90TmaWarpSpecializedAdapterINS1G_15DefaultEpilogueISJ_SK_SK_NS1F_6thread17LinearCombinationISJ_Li1EffLNS1K_9ScaleType4KindE0ELNS_15FloatRoundStyleE2ESJ_EENS1_15EpilogueDefaultEEEEEvvEEEEvNT_6ParamsE,@"STO_CUDA_ENTRY STV_DEFAULT"
_ZN7cutlass13device_kernelINS_4gemm6kernel13GemmUniversalIN4cute5tupleIJiiiiEEENS1_10collective13CollectiveMmaINS1_37MainloopSm90TmaGmmaWarpSpecializedFP8ILi2ENS5_IJNS4_1CILi1EEESB_SB_EEENS1_35KernelTmaWarpSpecializedCooperativeEEENS5_IJNSA_ILi256EEENSA_ILi64EEENSA_ILi128EEEEEENS_12float_e5m2_tENS5_IJlSB_lEEESJ_SK_NS4_8TiledMMAINS4_8MMA_AtomIJNS4_4SM904GMMA30MMA_64x64x32_F32E5M2E5M2_SS_TNILNSO_7ScaleInE1ELSQ_1EEEEEENS4_6LayoutINS5_IJNSA_ILi2EEESB_SB_EEENS5_IJSB_NSA_ILi0EEESW_EEEEENS5_IJNS4_10UnderscoreESZ_SZ_EEEEENS4_13SM90_TMA_LOADENS4_14ComposedLayoutINS4_7SwizzleILi3ELi4ELi3EEENS4_18smem_ptr_flag_bitsILi8EEENST_INS5_IJNSA_ILi8EEESH_EEENS5_IJSH_SB_EEEEEEEvNS4_8identityES12_S1C_vS1D_EENS_8epilogue10collective6detail29Sm90TmaWarpSpecializedAdapterINS1G_15DefaultEpilogueISJ_SK_SK_NS1F_6thread17LinearCombinationISJ_Li1EffLNS1K_9ScaleType4KindE0ELNS_15FloatRoundStyleE2ESJ_EENS1_15EpilogueDefaultEEEEEvvEEEEvNT_6ParamsE:
[----:B------:R-:W-:Y:S01]  /*0000*/  LDC R1, c[0x0][0x28] ;  /* 0x00000a00ff017b82 */ /* 0x000fe20000000800 */
[----:B------:R-:W0:Y:S01]  /*0010*/  S2R R0, SR_TID.X ;  /* 0x0000000000007919 */ /* 0x000e220000002100 */
[----:B------:R-:W-:Y:S01]  /*0020*/  ELECT P0, URZ, PT ;  /* 0x00000000003f782f */ /* 0x000fe20003800000 */
[----:B------:R-:W-:Y:S01]  /*0030*/  BSSY B0, `(.L_x_0) ;  /* 0x000000f000007945 */ /* 0x000fe20003800000 */
[--C-:B0-----:R-:W-:Y:S02]  /*0040*/  SHF.R.U32.HI R2, RZ, 0x5, R0.reuse ;  /* 0x00000005ff027819 */ /* 0x101fe40000011600 */
[----:B------:R-:W-:-:S03]  /*0050*/  SHF.R.U32.HI R3, RZ, 0x7, R0 ;  /* 0x00000007ff037819 */ /* 0x000fc60000011600 */
[----:B------:R-:W0:Y:S04]  /*0060*/  SHFL.IDX PT, R5, R2, RZ, 0x1f ;  /* 0x00001fff02057589 */ /* 0x000e2800000e0000 */
[----:B------:R1:W2:Y:S01]  /*0070*/  SHFL.IDX PT, R6, R3, RZ, 0x1f ;  /* 0x00001fff03067589 */ /* 0x0002a200000e0000 */
[----:B0-----:R-:W-:-:S13]  /*0080*/  ISETP.NE.OR P0, PT, R5, RZ, !P0 ;  /* 0x000000ff0500720c */ /* 0x001fda0004705670 */
[----:B-12---:R-:W-:Y:S05]  /*0090*/  @P0 BRA `(.L_x_1) ;  /* 0x0000000000200947 */ /* 0x006fea0003800000 */
[----:B------:R-:W-:Y:S02]  /*00a0*/  ULDC.64 UR4, c[0x0][0x198] ;  /* 0x0000660000047ab9 */ /* 0x000fe40000000a00 */
[----:B------:R-:W-:Y:S02]  /*00b0*/  UIADD3 UR6, UP0, UR4, 0xf0, URZ ;  /* 0x000000f004067890 */ /* 0x000fe4000ff1e03f */
[----:B------:R-:W-:Y:S02]  /*00c0*/  UIADD3 UR4, UP1, UR4, 0x1f0, URZ ;  /* 0x000001f004047890 */ /* 0x000fe4000ff3e03f */
[----:B------:R-:W-:Y:S02]  /*00d0*/  UIADD3.X UR7, URZ, UR5, URZ, UP0, !UPT ;  /* 0x000000053f077290 */ /* 0x000fe400087fe43f */
[----:B------:R-:W-:-:S07]  /*00e0*/  UIADD3.X UR5, URZ, UR5, URZ, UP1, !UPT ;  /* 0x000000053f057290 */ /* 0x000fce0008ffe43f */
[----:B------:R0:W-:Y:S02]  /*00f0*/  UTMACCTL.PF [UR6] ;  /* 0x00000000060079b9 */ /* 0x0001e40008040000 */
[----:B------:R0:W-:Y:S02]  /*0100*/  UTMACCTL.PF [UR4] ;  /* 0x00000000040079b9 */ /* 0x0001e40008040000 */
[----:B0-----:R-:W-:Y:S01]  /*0110*/  NOP ;  /* 0x0000000000007918 */ /* 0x001fe20000000000 */
.L_x_1:
[----:B------:R-:W-:Y:S05]  /*0120*/  BSYNC B0 ;  /* 0x0000000000007941 */ /* 0x000fea0003800000 */
.L_x_0:
[----:B------:R-:W0:Y:S02]  /*0130*/  SHFL.IDX PT, R3, R2, RZ, 0x1f ;  /* 0x00001fff02037589 */ /* 0x000e2400000e0000 */
[----:B0-----:R-:W-:-:S13]  /*0140*/  ISETP.NE.AND P0, PT, R3, RZ, PT ;  /* 0x000000ff0300720c */ /* 0x001fda0003f05270 */
[----:B------:R-:W-:Y:S05]  /*0150*/  @P0 BRA `(.L_x_2) ;  /* 0x0000000000480947 */ /* 0x000fea0003800000 */
[----:B------:R-:W0:Y:S01]  /*0160*/  S2UR UR8, SR_CgaCtaId ;  /* 0x00000000000879c3 */ /* 0x000e220000008800 */
[----:B------:R-:W-:Y:S01]  /*0170*/  UMOV UR4, 0x400 ;  /* 0x0000040000047882 */ /* 0x000fe20000000000 */
[----:B------:R-:W-:Y:S01]  /*0180*/  UMOV UR5, 0x1 ;  /* 0x0000000100057882 */ /* 0x000fe20000000000 */
[----:B------:R-:W-:Y:S01]  /*0190*/  UMOV UR6, 0x100 ;  /* 0x0000010000067882 */ /* 0x000fe20000000000 */
[----:B------:R-:W-:Y:S01]  /*01a0*/  ELECT P0, URZ, PT ;  /* 0x00000000003f782f */ /* 0x000fe20003800000 */
[----:B------:R-:W-:-:S04]  /*01b0*/  UIADD3 UR6, -UR6, 0x100000, URZ ;  /* 0x0010000006067890 */ /* 0x000fc8000fffe13f */
[----:B------:R-:W-:Y:S02]  /*01c0*/  USHF.L.U32 UR7, UR6, 0xb, URZ ;  /* 0x0000000b06077899 */ /* 0x000fe4000800063f */
[----:B------:R-:W-:Y:S02]  /*01d0*/  USHF.L.U32 UR6, UR6, 0x1, URZ ;  /* 0x0000000106067899 */ /* 0x000fe4000800063f */
[----:B0-----:R-:W-:Y:S02]  /*01e0*/  ULEA UR8, UR8, UR4, 0x18 ;  /* 0x0000000408087291 */ /* 0x001fe4000f8ec03f */
[----:B------:R-:W-:-:S04]  /*01f0*/  UIADD3 UR4, -UR5, 0x100000, URZ ;  /* 0x0010000005047890 */ /* 0x000fc8000fffe13f */
[----:B------:R-:W-:Y:S02]  /*0200*/  USHF.L.U32 UR5, UR4, 0xb, URZ ;  /* 0x0000000b04057899 */ /* 0x000fe4000800063f */
[----:B------:R-:W-:Y:S01]  /*0210*/  USHF.L.U32 UR4, UR4, 0x1, URZ ;  /* 0x0000000104047899 */ /* 0x000fe2000800063f */
[----:B------:R-:W0:Y:S11]  /*0220*/  FENCE.VIEW.ASYNC.S ;  /* 0x00000000000073c6 */ /* 0x000e360000000000 */
[----:B0-----:R0:W1:Y:S01]  /*0230*/  SYNCS.EXCH.64 URZ, [UR8], UR4 ;  /* 0x00000004083f75b2 */ /* 0x0010620008000100 */
[----:B------:R0:W2:Y:S01]  /*0240*/  SYNCS.EXCH.64 URZ, [UR8+0x10], UR6 ;  /* 0x00001006083f75b2 */ /* 0x0000a20008000100 */
[----:B------:R0:W3:Y:S01]  /*0250*/  SYNCS.EXCH.64 URZ, [UR8+0x8], UR4 ;  /* 0x00000804083f75b2 */ /* 0x0000e20008000100 */
[----:B------:R0:W4:Y:S01]  /*0260*/  SYNCS.EXCH.64 URZ, [UR8+0x18], UR6 ;  /* 0x00001806083f75b2 */ /* 0x0001220008000100 */
[----:B------:R-:W-:Y:S01]  /*0270*/  NOP ;  /* 0x0000000000007918 */ /* 0x000fe20000000000 */
.L_x_2:
[----:B------:R-:W5:Y:S01]  /*0280*/  SHFL.IDX PT, R2, R2, RZ, 0x1f ;  /* 0x00001fff02027589 */ /* 0x000f6200000e0000 */
[----:B------:R-:W1:Y:S01]  /*0290*/  LDC R3, c[0x0][0x65c] ;  /* 0x00019700ff037b82 */ /* 0x000e620000000800 */
[----:B------:R-:W-:Y:S02]  /*02a0*/  ELECT P0, URZ, PT ;  /* 0x00000000003f782f */ /* 0x000fe40003800000 */
[----:B------:R-:W-:Y:S01]  /*02b0*/  SHF.R.S32.HI R4, RZ, 0x1f, R5 ;  /* 0x0000001fff047819 */ /* 0x000fe20000011405 */
[----:B------:R-:W2:Y:S01]  /*02c0*/  S2R R10, SR_CTAID.Y ;  /* 0x00000000000a7919 */ /* 0x000ea20000002600 */
[----:B0-----:R-:W-:Y:S01]  /*02d0*/  UMOV UR4, 0x20 ;  /* 0x0000002000047882 */ /* 0x001fe20000000000 */
[C---:B------:R-:W-:Y:S01]  /*02e0*/  ISETP.NE.AND P2, PT, R6.reuse, RZ, PT ;  /* 0x000000ff0600720c */ /* 0x040fe20003f45270 */
[----:B------:R-:W-:Y:S01]  /*02f0*/  VIADD R11, R6, 0xffffffff ;  /* 0xffffffff060b7836 */ /* 0x000fe20000000000 */
[----:B------:R-:W0:Y:S01]  /*0300*/  S2R R8, SR_CTAID.X ;  /* 0x0000000000087919 */ /* 0x000e220000002500 */
[----:B------:R-:W-:Y:S01]  /*0310*/  LEA.HI R4, R4, R5, RZ, 0x2 ;  /* 0x0000000504047211 */ /* 0x000fe200078f10ff */
[----:B------:R-:W-:Y:S01]  /*0320*/  NOP ;  /* 0x0000000000007918 */ /* 0x000fe20000000000 */
[----:B------:R-:W-:Y:S01]  /*0330*/  NOP ;  /* 0x0000000000007918 */ /* 0x000fe20000000000 */
[----:B------:R-:W-:-:S02]  /*0340*/  ISETP.GE.U32.AND P1, PT, R11, 0x2, PT ;  /* 0x000000020b00780c */ /* 0x000fc40003f26070 */
[----:B------:R-:W-:-:S05]  /*0350*/  LOP3.LUT R4, R4, 0xfffffffc, RZ, 0xc0, !PT ;  /* 0xfffffffc04047812 */ /* 0x000fca00078ec0ff */
[----:B------:R-:W-:Y:S01]  /*0360*/  IMAD.IADD R5, R5, 0x1, -R4 ;  /* 0x0000000105057824 */ /* 0x000fe200078e0a04 */
[----:B-----5:R-:W-:Y:S02]  /*0370*/  ISETP.NE.OR P0, PT, R2, RZ, !P0 ;  /* 0x000000ff0200720c */ /* 0x020fe40004705670 */
[----:B-1----:R-:W-:-:S11]  /*0380*/  ISETP.NE.AND P3, PT, R3, 0x1, PT ;  /* 0x000000010300780c */ /* 0x002fd60003f65270 */
[----:B------:R-:W-:Y:S01]  /*0390*/  VOTEU.ALL UP0, P0 ;  /* 0x00000000003f7886 */ /* 0x000fe20000000000 */
[----:B------:R-:W-:Y:S01]  /*03a0*/  VOTEU.ALL UP1, P0 ;  /* 0x00000000003f7886 */ /* 0x000fe20000020000 */
[----:B------:R-:W0:Y:S01]  /*03b0*/  @P3 LDC R9, c[0x0][0x10] ;  /* 0x00000400ff093b82 */ /* 0x000e220000000800 */
[----:B--2---:R-:W-:Y:S02]  /*03c0*/  @P3 IMAD.MOV.U32 R2, RZ, RZ, R10 ;  /* 0x000000ffff023224 */ /* 0x004fe400078e000a */
[----:B------:R-:W-:Y:S01]  /*03d0*/  @!UP0 UMOV UR6, 0x400 ;  /* 0x0000040000068882 */ /* 0x000fe20000000000 */
[----:B------:R-:W-:-:S04]  /*03e0*/  @!UP0 UIADD3 UR4, -UR4, 0x100000, URZ ;  /* 0x0010000004048890 */ /* 0x000fc8000fffe13f */
[----:B------:R-:W-:Y:S02]  /*03f0*/  @!UP0 USHF.L.U32 UR5, UR4, 0xb, URZ ;  /* 0x0000000b04058899 */ /* 0x000fe4000800063f */
[----:B------:R-:W-:Y:S01]  /*0400*/  @!UP0 USHF.L.U32 UR4, UR4, 0x1, URZ ;  /* 0x0000000104048899 */ /* 0x000fe2000800063f */
[----:B------:R-:W-:Y:S02]  /*0410*/  @P3 IMAD.MOV.U32 R3, RZ, RZ, RZ ;  /* 0x000000ffff033224 */ /* 0x000fe400078e00ff */
[----:B------:R-:W-:Y:S01]  /*0420*/  @P3 IMAD.MOV.U32 R13, RZ, RZ, RZ ;  /* 0x000000ffff0d3224 */ /* 0x000fe200078e00ff */
[----:B------:R-:W1:Y:S08]  /*0430*/  @!UP0 S2UR UR7, SR_CgaCtaId ;  /* 0x00000000000789c3 */ /* 0x000e700000008800 */
[----:B------:R-:W2:Y:S01]  /*0440*/  @!P3 LDC R7, c[0x0][0xc] ;  /* 0x00000300ff07bb82 */ /* 0x000ea20000000800 */
[----:B0-----:R-:W-:-:S04]  /*0450*/  @P3 IMAD.WIDE.U32 R2, R8, R9, R2 ;  /* 0x0000000908023225 */ /* 0x001fc800078e0002 */
[----:B------:R-:W-:Y:S02]  /*0460*/  IMAD.MOV.U32 R9, RZ, RZ, RZ ;  /* 0x000000ffff097224 */ /* 0x000fe400078e00ff */
[----:B------:R-:W-:Y:S01]  /*0470*/  @P3 IMAD.IADD R3, R3, 0x1, R13 ;  /* 0x0000000103033824 */ /* 0x000fe200078e020d */
[----:B-1----:R-:W-:Y:S01]  /*0480*/  @!UP0 ULEA UR6, UR7, UR6, 0x18 ;  /* 0x0000000607068291 */ /* 0x002fe2000f8ec03f */
[----:B------:R-:W-:Y:S01]  /*0490*/  VOTEU.ALL UP0, P0 ;  /* 0x00000000003f7886 */ /* 0x000fe20000000000 */
[----:B------:R-:W-:-:S04]  /*04a0*/  ISETP.NE.AND P0, PT, R5, 0x3, PT ;  /* 0x000000030500780c */ /* 0x000fc80003f05270 */
[----:B------:R-:W-:-:S04]  /*04b0*/  ISETP.EQ.OR P0, PT, R5, RZ, !P0 ;  /* 0x000000ff0500720c */ /* 0x000fc80004702670 */
[----:B------:R-:W-:Y:S01]  /*04c0*/  ISETP.EQ.AND P0, PT, R6, RZ, P0 ;  /* 0x000000ff0600720c */ /* 0x000fe20000702270 */
[----:B------:R-:W0:Y:S02]  /*04d0*/  FENCE.VIEW.ASYNC.S ;  /* 0x00000000000073c6 */ /* 0x000e240000000000 */
[----:B0-----:R0:W3:Y:S01]  /*04e0*/  @!UP0 SYNCS.EXCH.64 URZ, [UR6+0x30], UR4 ;  /* 0x00003004063f85b2 */ /* 0x0010e20008000100 */
[----:B--2---:R-:W-:Y:S01]  /*04f0*/  @!P3 IMAD.WIDE.U32 R6, R7, R10, R8 ;  /* 0x0000000a0706b225 */ /* 0x004fe200078e0008 */
[----:B------:R-:W-:-:S03]  /*0500*/  SEL R4, RZ, 0x1, !P0 ;  /* 0x00000001ff047807 */ /* 0x000fc60004000000 */
[----:B------:R-:W-:Y:S02]  /*0510*/  @!P3 IMAD.MOV.U32 R2, RZ, RZ, R6 ;  /* 0x000000ffff02b224 */ /* 0x000fe400078e0006 */
[----:B------:R-:W-:Y:S01]  /*0520*/  @!P3 IMAD.MOV.U32 R3, RZ, RZ, R7 ;  /* 0x000000ffff03b224 */ /* 0x000fe200078e0007 */
[----:B------:R-:W-:Y:S01]  /*0530*/  SEL R4, R4, 0x2, P1 ;  /* 0x0000000204047807 */ /* 0x000fe20000800000 */
[----:B------:R0:W3:Y:S01]  /*0540*/  @!UP1 SYNCS.EXCH.64 URZ, [UR6+0x38], UR4 ;  /* 0x00003804063f95b2 */ /* 0x0000e20008000100 */
[----:B------:R-:W-:Y:S01]  /*0550*/  NOP ;  /* 0x0000000000007918 */ /* 0x000fe20000000000 */
[----:B---34-:R-:W-:Y:S06]  /*0560*/  BAR.SYNC.DEFER_BLOCKING 0x0 ;  /* 0x0000000000007b1d */ /* 0x018fec0000010000 */
[----:B------:R-:W-:Y:S05]  /*0570*/  @!P2 BRA `(.L_x_3) ;  /* 0x000000780098a947 */ /* 0x000fea0003800000 */
[----:B------:R-:W-:-:S13]  /*0580*/  ISETP.GT.U32.AND P0, PT, R11, 0x1, PT ;  /* 0x000000010b00780c */ /* 0x000fda0003f04070 */
[----:B0-----:R-:W-:Y:S05]  /*0590*/  @P0 EXIT ;  /* 0x000000000000094d */ /* 0x001fea0003800000 */
[----:B------:R-:W-:Y:S01]  /*05a0*/  ULDC.64 UR4, c[0x0][0x650] ;  /* 0x0001940000047ab9 */ /* 0x000fe20000000a00 */
[----:B------:R-:W-:Y:S01]  /*05b0*/  PRMT R12, RZ, 0x7610, R12 ;  /* 0x00007610ff0c7816 */ /* 0x000fe2000000000c */
[----:B------:R-:W-:Y:S01]  /*05c0*/  IMAD.MOV.U32 R7, RZ, RZ, -0x1 ;  /* 0xffffffffff077424 */ /* 0x000fe200078e00ff */
[----:B------:R-:W-:Y:S01]  /*05d0*/  ISETP.GE.U32.AND P0, PT, R2, UR4, PT ;  /* 0x0000000402007c0c */ /* 0x000fe2000bf06070 */
[----:B------:R-:W-:Y:S02]  /*05e0*/  IMAD.MOV.U32 R6, RZ, RZ, -0x1 ;  /* 0xffffffffff067424 */ /* 0x000fe400078e00ff */
[----:B------:R-:W-:Y:S01]  /*05f0*/  IMAD.MOV.U32 R5, RZ, RZ, -0x1 ;  /* 0xffffffffff057424 */ /* 0x000fe200078e00ff */
[----:B------:R-:W-:-:S13]  /*0600*/  ISETP.GE.U32.AND.EX P0, PT, R3, UR5, PT, P0 ;  /* 0x0000000503007c0c */ /* 0x000fda000bf06100 */
[----:B------:R-:W-:Y:S05]  /*0610*/  @P0 BRA `(.L_x_4) ;  /* 0x00000004005c0947 */ /* 0x000fea0003800000 */
[----:B------:R-:W0:Y:S01]  /*0620*/  LDC.64 R16, c[0x0][0x628] ;  /* 0x00018a00ff107b82 */ /* 0x000e220000000a00 */
[----:B------:R-:W-:Y:S02]  /*0630*/  IMAD.MOV.U32 R6, RZ, RZ, R2 ;  /* 0x000000ffff067224 */ /* 0x000fe400078e0002 */
[----:B------:R-:W-:-:S05]  /*0640*/  IMAD.MOV.U32 R7, RZ, RZ, R3 ;  /* 0x000000ffff077224 */ /* 0x000fca00078e0003 */
[----:B------:R-:W1:Y:S08]  /*0650*/  LDC R18, c[0x0][0x630] ;  /* 0x00018c00ff127b82 */ /* 0x000e700000000800 */
[----:B------:R-:W2:Y:S01]  /*0660*/  LDC.64 R20, c[0x0][0x620] ;  /* 0x00018800ff147b82 */ /* 0x000ea20000000a00 */
[----:B0-----:R-:W-:-:S04]  /*0670*/  ISETP.NE.U32.AND P0, PT, R16, RZ, PT ;  /* 0x000000ff1000720c */ /* 0x001fc80003f05070 */
[----:B------:R-:W-:-:S13]  /*0680*/  ISETP.NE.AND.EX P0, PT, R17, RZ, PT, P0 ;  /* 0x000000ff1100720c */ /* 0x000fda0003f05300 */
[----:B-12---:R-:W-:Y:S05]  /*0690*/  @!P0 BRA `(.L_x_5) ;  /* 0x0000000000288947 */ /* 0x006fea0003800000 */
[----:B------:R-:W0:Y:S02]  /*06a0*/  LDC R5, c[0x0][0x634] ;  /* 0x00018d00ff057b82 */ /* 0x000e240000000800 */
[----:B0-----:R-:W-:-:S05]  /*06b0*/  IADD3 R5, P0, R2, R5, RZ ;  /* 0x0000000502057210 */ /* 0x001fca0007f1e0ff */
[----:B------:R-:W-:-:S04]  /*06c0*/  IMAD.X R11, RZ, RZ, R3, P0 ;  /* 0x000000ffff0b7224 */ /* 0x000fc800000e0603 */
[----:B------:R-:W-:-:S04]  /*06d0*/  IMAD.WIDE.U32 R6, R11, R16, RZ ;  /* 0x000000100b067225 */ /* 0x000fc800078e00ff */
[----:B------:R-:W-:-:S04]  /*06e0*/  IMAD.WIDE.U32 R12, P0, R5, R17, R6 ;  /* 0x00000011050c7225 */ /* 0x000fc80007800006 */
[----:B------:R-:W-:-:S04]  /*06f0*/  IMAD.WIDE.U32 R6, R5, R16, RZ ;  /* 0x0000001005067225 */ /* 0x000fc800078e00ff */
[----:B------:R-:W-:Y:S01]  /*0700*/  IMAD.X R15, RZ, RZ, RZ, P0 ;  /* 0x000000ffff0f7224 */ /* 0x000fe200000e06ff */
[----:B------:R-:W-:Y:S01]  /*0710*/  IADD3 RZ, P0, R7, R12, RZ ;  /* 0x0000000c07ff7210 */ /* 0x000fe20007f1e0ff */
[----:B------:R-:W-:-:S04]  /*0720*/  IMAD.MOV.U32 R14, RZ, RZ, R13 ;  /* 0x000000ffff0e7224 */ /* 0x000fc800078e000d */
[----:B------:R-:W-:-:S08]  /*0730*/  IMAD.WIDE.U32.X R6, R11, R17, R14, P0 ;  /* 0x000000110b067225 */ /* 0x000fd000000e040e */
.L_x_5:
[--C-:B------:R-:W-:Y:S01]  /*0740*/  SHF.R.U64 R26, R6, R18, R7.reuse ;  /* 0x00000012061a7219 */ /* 0x100fe20000001207 */
[----:B------:R-:W0:Y:S01]  /*0750*/  LDC.64 R22, c[0x0][0x640] ;  /* 0x00019000ff167b82 */ /* 0x000e220000000a00 */
[----:B------:R-:W-:Y:S01]  /*0760*/  I2FP.F32.U32 R5, R8 ;  /* 0x0000000800057245 */ /* 0x000fe20000201000 */
[----:B------:R-:W-:Y:S01]  /*0770*/  ULDC UR4, c[0x0][0x150] ;  /* 0x0000540000047ab9 */ /* 0x000fe20000000800 */
[----:B------:R-:W-:Y:S02]  /*0780*/  SHF.R.U32.HI R6, RZ, R18, R7 ;  /* 0x00000012ff067219 */ /* 0x000fe40000011607 */
[----:B------:R-:W-:Y:S01]  /*0790*/  IADD3 R11, P0, RZ, -R26, RZ ;  /* 0x8000001aff0b7210 */ /* 0x000fe20007f1e0ff */
[----:B------:R-:W-:Y:S01]  /*07a0*/  FMUL R5, R5, UR4 ;  /* 0x0000000405057c20 */ /* 0x000fe20008400000 */
[----:B------:R-:W-:Y:S01]  /*07b0*/  ULDC UR4, c[0x0][0x154] ;  /* 0x0000550000047ab9 */ /* 0x000fe20000000800 */
[----:B------:R-:W1:Y:S02]  /*07c0*/  LDC R14, c[0x0][0x618] ;  /* 0x00018600ff0e7b82 */ /* 0x000e640000000800 */
[----:B------:R-:W-:-:S02]  /*07d0*/  IMAD.X R13, RZ, RZ, ~R6, P0 ;  /* 0x000000ffff0d7224 */ /* 0x000fc400000e0e06 */
[----:B------:R-:W2:Y:S01]  /*07e0*/  F2I.U32.TRUNC.NTZ R5, R5 ;  /* 0x0000000500057305 */ /* 0x000ea2000020f000 */
[----:B------:R-:W-:-:S03]  /*07f0*/  IMAD.WIDE.U32 R6, R11, R20, R2 ;  /* 0x000000140b067225 */ /* 0x000fc600078e0002 */
[----:B------:R-:W3:Y:S01]  /*0800*/  LDC R9, c[0x0][0x144] ;  /* 0x00005100ff097b82 */ /* 0x000ee20000000800 */
[----:B------:R-:W-:-:S04]  /*0810*/  IMAD R12, R13, R20, RZ ;  /* 0x000000140d0c7224 */ /* 0x000fc800078e02ff */
[----:B------:R-:W-:Y:S02]  /*0820*/  IMAD R11, R11, R21, R12 ;  /* 0x000000150b0b7224 */ /* 0x000fe400078e020c */
[----:B------:R-:W-:Y:S01]  /*0830*/  IMAD.MOV.U32 R12, RZ, RZ, 0x1 ;  /* 0x00000001ff0c7424 */ /* 0x000fe200078e00ff */
[----:B------:R-:W4:Y:S01]  /*0840*/  LDC R18, c[0x0][0x608] ;  /* 0x00018200ff127b82 */ /* 0x000f220000000800 */
[----:B------:R-:W-:Y:S01]  /*0850*/  IMAD.IADD R11, R7, 0x1, R11 ;  /* 0x00000001070b7824 */ /* 0x000fe200078e020b */
[----:B0-----:R-:W-:Y:S01]  /*0860*/  ISETP.NE.U32.AND P0, PT, R22, RZ, PT ;  /* 0x000000ff1600720c */ /* 0x001fe20003f05070 */
[----:B--2---:R-:W-:-:S03]  /*0870*/  IMAD.MOV R7, RZ, RZ, -R5 ;  /* 0x000000ffff077224 */ /* 0x004fc600078e0a05 */
[----:B------:R-:W-:Y:S02]  /*0880*/  ISETP.NE.AND.EX P0, PT, R23, RZ, PT, P0 ;  /* 0x000000ff1700720c */ /* 0x000fe40003f05300 */
[----:B------:R-:W0:Y:S01]  /*0890*/  LDC R13, c[0x0][0x658] ;  /* 0x00019600ff0d7b82 */ /* 0x000e220000000800 */
[--C-:B-1----:R-:W-:Y:S02]  /*08a0*/  SHF.R.U64 R16, R6, R14, R11.reuse ;  /* 0x0000000e06107219 */ /* 0x102fe4000000120b */
[----:B------:R-:W-:Y:S02]  /*08b0*/  I2FP.F32.U32 R6, R10 ;  /* 0x0000000a00067245 */ /* 0x000fe40000201000 */
[----:B------:R-:W-:-:S03]  /*08c0*/  SHF.R.U32.HI R11, RZ, R14, R11 ;  /* 0x0000000eff0b7219 */ /* 0x000fc6000001160b */
[----:B------:R-:W1:Y:S01]  /*08d0*/  LDC R17, c[0x0][0x148] ;  /* 0x00005200ff117b82 */ /* 0x000e620000000800 */
[----:B---3--:R-:W-:Y:S02]  /*08e0*/  IMAD R5, R9, R7, R8 ;  /* 0x0000000709057224 */ /* 0x008fe400078e0208 */
[----:B------:R-:W-:Y:S01]  /*08f0*/  FMUL R7, R6, UR4 ;  /* 0x0000000406077c20 */ /* 0x000fe20008400000 */
[----:B------:R-:W-:-:S03]  /*0900*/  IMAD.MOV.U32 R6, RZ, RZ, -0x1 ;  /* 0xffffffffff067424 */ /* 0x000fc600078e00ff */
[----:B------:R2:W3:Y:S01]  /*0910*/  F2I.U32.TRUNC.NTZ R15, R7 ;  /* 0x00000007000f7305 */ /* 0x0004e2000020f000 */
[----:B------:R-:W1:Y:S01]  /*0920*/  LDC R21, c[0x0][0x600] ;  /* 0x00018000ff157b82 */ /* 0x000e620000000800 */
[-CC-:B----4-:R-:W-:Y:S02]  /*0930*/  SHF.R.U64 R27, R16, R18.reuse, R11.reuse ;  /* 0x00000012101b7219 */ /* 0x190fe4000000120b */
[----:B------:R-:W-:-:S05]  /*0940*/  SHF.R.U32.HI R8, RZ, R18, R11 ;  /* 0x00000012ff087219 */ /* 0x000fca000001160b */
[----:B------:R-:W4:Y:S01]  /*0950*/  LDC R20, c[0x0][0x648] ;  /* 0x00019200ff147b82 */ /* 0x000f220000000800 */
[-CC-:B0-----:R-:W-:Y:S02]  /*0960*/  SHF.R.U64 R18, R27, R13.reuse, R8.reuse ;  /* 0x0000000d1b127219 */ /* 0x181fe40000001208 */
[-C--:B------:R-:W-:Y:S02]  /*0970*/  SHF.L.U32 R6, R6, R13.reuse, RZ ;  /* 0x0000000d06067219 */ /* 0x080fe400000006ff */
[-C--:B------:R-:W-:Y:S02]  /*0980*/  SHF.R.U32.HI R8, RZ, R13.reuse, R8 ;  /* 0x0000000dff087219 */ /* 0x080fe40000011608 */
[----:B------:R-:W-:Y:S01]  /*0990*/  LOP3.LUT R14, RZ, R6, RZ, 0x33, !PT ;  /* 0x00000006ff0e7212 */ /* 0x000fe200078e33ff */
[----:B------:R-:W0:Y:S01]  /*09a0*/  LDC R25, c[0x0][0x638] ;  /* 0x00018e00ff197b82 */ /* 0x000e220000000800 */
[----:B------:R-:W-:Y:S01]  /*09b0*/  SHF.L.U32 R11, R12, R13, RZ ;  /* 0x0000000d0c0b7219 */ /* 0x000fe200000006ff */
[----:B------:R-:W-:-:S02]  /*09c0*/  IMAD.MOV.U32 R6, RZ, RZ, R18 ;  /* 0x000000ffff067224 */ /* 0x000fc400078e0012 */
[----:B--2---:R-:W-:-:S04]  /*09d0*/  IMAD.MOV.U32 R7, RZ, RZ, R8 ;  /* 0x000000ffff077224 */ /* 0x004fc800078e0008 */
[----:B------:R-:W2:Y:S01]  /*09e0*/  LDC R24, c[0x0][0x610] ;  /* 0x00018400ff187b82 */ /* 0x000ea20000000800 */
[----:B---3--:R-:W-:Y:S05]  /*09f0*/  @!P0 BRA `(.L_x_6) ;  /* 0x0000000000288947 */ /* 0x008fea0003800000 */
[----:B------:R-:W3:Y:S02]  /*0a00*/  LDC R13, c[0x0][0x64c] ;  /* 0x00019300ff0d7b82 */ /* 0x000ee40000000800 */
[----:B---3--:R-:W-:-:S05]  /*0a10*/  IADD3 R13, P0, R18, R13, RZ ;  /* 0x0000000d120d7210 */ /* 0x008fca0007f1e0ff */
        /* <DEDUP_REMOVED lines=8> */
.L_x_6:
[----:B----4-:R-:W-:Y:S01]  /*0aa0*/  SHF.R.U64 R6, R6, R20, R7 ;  /* 0x0000001406067219 */ /* 0x010fe20000001207 */
[----:B-1----:R-:W-:Y:S01]  /*0ab0*/  VIADD R7, R21, 0xffffffff ;  /* 0xffffffff15077836 */ /* 0x002fe20000000000 */
[----:B------:R-:W-:Y:S01]  /*0ac0*/  LOP3.LUT R14, R27, R14, RZ, 0xc0, !PT ;  /* 0x0000000e1b0e7212 */ /* 0x000fe200078ec0ff */
[----:B------:R-:W-:Y:S02]  /*0ad0*/  IMAD.MOV R15, RZ, RZ, -R15 ;  /* 0x000000ffff0f7224 */ /* 0x000fe400078e0a0f */
[----:B------:R-:W-:Y:S01]  /*0ae0*/  IMAD.MOV R8, RZ, RZ, -R6 ;  /* 0x000000ffff087224 */ /* 0x000fe200078e0a06 */
[----:B------:R-:W-:Y:S01]  /*0af0*/  LOP3.LUT R7, R16, R7, RZ, 0xc0, !PT ;  /* 0x0000000710077212 */ /* 0x000fe200078ec0ff */
[----:B------:R-:W-:Y:S02]  /*0b00*/  IMAD R14, R11, R6, R14 ;  /* 0x000000060b0e7224 */ /* 0x000fe400078e020e */
[----:B------:R-:W-:Y:S02]  /*0b10*/  @P3 IMAD R5, R17, R15, R10 ;  /* 0x0000000f11053224 */ /* 0x000fe400078e020a */
[----:B0-----:R-:W-:-:S02]  /*0b20*/  IMAD R6, R8, R25, R18 ;  /* 0x0000001908067224 */ /* 0x001fc400078e0212 */
[----:B--2---:R-:W-:Y:S02]  /*0b30*/  IMAD R5, R14, R24, R5 ;  /* 0x000000180e057224 */ /* 0x004fe400078e0205 */
[----:B------:R-:W-:Y:S02]  /*0b40*/  IMAD R8, R6, R21, R7 ;  /* 0x0000001506087224 */ /* 0x000fe400078e0207 */
[----:B------:R-:W-:-:S03]  /*0b50*/  IMAD.MOV.U32 R12, RZ, RZ, 0x1 ;  /* 0x00000001ff0c7424 */ /* 0x000fc600078e00ff */
[----:B------:R-:W-:Y:S02]  /*0b60*/  SEL R6, R8, R5, !P3 ;  /* 0x0000000508067207 */ /* 0x000fe40005800000 */
[----:B------:R-:W-:Y:S01]  /*0b70*/  SEL R7, R5, R8, !P3 ;  /* 0x0000000805077207 */ /* 0x000fe20005800000 */
[----:B------:R-:W-:-:S07]  /*0b80*/  IMAD.MOV.U32 R5, RZ, RZ, R26 ;  /* 0x000000ffff057224 */ /* 0x000fce00078e001a */
.L_x_4:
[----:B------:R-:W-:-:S08]  /*0b90*/  NOP ;  /* 0x0000000000007918 */ /* 0x000fd00000000000 */
[----:B------:R-:W0:Y:S02]  /*0ba0*/  USETMAXREG.TRY_ALLOC.CTAPOOL UP0, 0xe8 ;  /* 0x000000e8000079c8 */ /* 0x000e240008000600 */
[----:B0-----:R-:W-:-:S13]  /*0bb0*/  PLOP3.LUT P0, PT, PT, PT, UP0, 0x80, 0x0 ;  /* 0x000000000000781c */ /* 0x001fda0003f0f008 */
[----:B------:R-:W-:Y:S05]  /*0bc0*/  @!P0 BRA `(.L_x_4) ;  /* 0xfffffffc00f08947 */ /* 0x000fea000383ffff */
[----:B------:R-:W-:Y:S01]  /*0bd0*/  ULDC.64 UR4, c[0x0][0x598] ;  /* 0x0001660000047ab9 */ /* 0x000fe20000000a00 */
[----:B------:R-:W-:Y:S01]  /*0be0*/  ULDC.64 UR20, c[0x0][0x208] ;  /* 0x0000820000147ab9 */ /* 0x000fe20000000a00 */
[----:B------:R-:W-:-:S04]  /*0bf0*/  ISETP.NE.U32.AND P0, PT, RZ, UR4, PT ;  /* 0x00000004ff007c0c */ /* 0x000fc8000bf05070 */
[----:B------:R-:W-:-:S13]  /*0c00*/  ISETP.NE.AND.EX P0, PT, RZ, UR5, PT, P0 ;  /* 0x00000005ff007c0c */ /* 0x000fda000bf05300 */
[----:B------:R-:W-:Y:S05]  /*0c10*/  @!P0 BRA `(.L_x_7) ;  /* 0x00000000001c8947 */ /* 0x000fea0003800000 */
[----:B------:R-:W0:Y:S02]  /*0c20*/  LDC.64 R8, c[0x0][0x598] ;  /* 0x00016600ff087b82 */ /* 0x000e240000000a00 */
[----:B0-----:R-:W2:Y:S02]  /*0c30*/  LDG.E.64 R8, desc[UR20][R8.64] ;  /* 0x0000001408087981 */ /* 0x001ea4000c1e1b00 */
[----:B--2---:R-:W-:-:S04]  /*0c40*/  ISETP.NE.U32.AND P0, PT, R8, RZ, PT ;  /* 0x000000ff0800720c */ /* 0x004fc80003f05070 */
[----:B------:R-:W-:-:S13]  /*0c50*/  ISETP.NE.AND.EX P0, PT, R9, RZ, PT, P0 ;  /* 0x000000ff0900720c */ /* 0x000fda0003f05300 */
[----:B------:R-:W-:Y:S05]  /*0c60*/  @!P0 BRA `(.L_x_7) ;  /* 0x0000000000088947 */ /* 0x000fea0003800000 */
[----:B------:R0:W5:Y:S01]  /*0c70*/  LD.E R8, desc[UR20][R8.64] ;  /* 0x0000001408087980 */ /* 0x000162000c101900 */
[----:B------:R-:W-:Y:S05]  /*0c80*/  BRA `(.L_x_8) ;  /* 0x0000000000207947 */ /* 0x000fea0003800000 */
.L_x_7:
[----:B------:R-:W-:Y:S02]  /*0c90*/  ULDC.64 UR4, c[0x0][0x588] ;  /* 0x0001620000047ab9 */ /* 0x000fe40000000a00 */
[----:B------:R-:W-:-:S04]  /*0ca0*/  ISETP.NE.U32.AND P0, PT, RZ, UR4, PT ;  /* 0x00000004ff007c0c */ /* 0x000fc8000bf05070 */
[----:B------:R-:W-:-:S13]  /*0cb0*/  ISETP.NE.AND.EX P0, PT, RZ, UR5, PT, P0 ;  /* 0x00000005ff007c0c */ /* 0x000fda000bf05300 */
[----:B------:R-:W-:Y:S05]  /*0cc0*/  @!P0 BRA `(.L_x_9) ;  /* 0x00000000000c8947 */ /* 0x000fea0003800000 */
[----:B------:R-:W0:Y:S02]  /*0cd0*/  LDC.64 R8, c[0x0][0x588] ;  /* 0x00016200ff087b82 */ /* 0x000e240000000a00 */
[----:B0-----:R1:W5:Y:S01]  /*0ce0*/  LDG.E R8, desc[UR20][R8.64] ;  /* 0x0000001408087981 */ /* 0x001362000c1e1900 */
[----:B------:R-:W-:Y:S05]  /*0cf0*/  BRA `(.L_x_8) ;  /* 0x0000000000047947 */ /* 0x000fea0003800000 */
.L_x_9:
[----:B------:R-:W2:Y:S02]  /*0d00*/  LDC R8, c[0x0][0x580] ;  /* 0x00016000ff087b82 */ /* 0x000ea40000000800 */
.L_x_8:
[----:B------:R-:W-:Y:S02]  /*0d10*/  ULDC.64 UR4, c[0x0][0x5a0] ;  /* 0x0001680000047ab9 */ /* 0x000fe40000000a00 */
[----:B------:R-:W-:-:S04]  /*0d20*/  ISETP.NE.U32.AND P0, PT, RZ, UR4, PT ;  /* 0x00000004ff007c0c */ /* 0x000fc8000bf05070 */
[----:B------:R-:W-:-:S13]  /*0d30*/  ISETP.NE.AND.EX P0, PT, RZ, UR5, PT, P0 ;  /* 0x00000005ff007c0c */ /* 0x000fda000bf05300 */
[----:B------:R-:W-:Y:S05]  /*0d40*/  @!P0 BRA `(.L_x_10) ;  /* 0x00000000001c8947 */ /* 0x000fea0003800000 */
[----:B------:R-:W3:Y:S02]  /*0d50*/  LDC.64 R10, c[0x0][0x5a0] ;  /* 0x00016800ff0a7b82 */ /* 0x000ee40000000a00 */
[----:B---3--:R-:W3:Y:S02]  /*0d60*/  LDG.E.64 R10, desc[UR20][R10.64] ;  /* 0x000000140a0a7981 */ /* 0x008ee4000c1e1b00 */
[----:B---3--:R-:W-:-:S04]  /*0d70*/  ISETP.NE.U32.AND P0, PT, R10, RZ, PT ;  /* 0x000000ff0a00720c */ /* 0x008fc80003f05070 */
[----:B------:R-:W-:-:S13]  /*0d80*/  ISETP.NE.AND.EX P0, PT, R11, RZ, PT, P0 ;  /* 0x000000ff0b00720c */ /* 0x000fda0003f05300 */
[----:B------:R-:W-:Y:S05]  /*0d90*/  @!P0 BRA `(.L_x_10) ;  /* 0x0000000000088947 */ /* 0x000fea0003800000 */
[----:B01----:R0:W5:Y:S01]  /*0da0*/  LD.E R9, desc[UR20][R10.64] ;  /* 0x000000140a097980 */ /* 0x003162000c101900 */
[----:B------:R-:W-:Y:S05]  /*0db0*/  BRA `(.L_x_11) ;  /* 0x0000000000207947 */ /* 0x000fea0003800000 */
.L_x_10:
[----:B------:R-:W-:Y:S02]  /*0dc0*/  ULDC.64 UR4, c[0x0][0x590] ;  /* 0x0001640000047ab9 */ /* 0x000fe40000000a00 */
[----:B------:R-:W-:-:S04]  /*0dd0*/  ISETP.NE.U32.AND P0, PT, RZ, UR4, PT ;  /* 0x00000004ff007c0c */ /* 0x000fc8000bf05070 */
[----:B------:R-:W-:-:S13]  /*0de0*/  ISETP.NE.AND.EX P0, PT, RZ, UR5, PT, P0 ;  /* 0x00000005ff007c0c */ /* 0x000fda000bf05300 */
[----:B------:R-:W-:Y:S05]  /*0df0*/  @!P0 BRA `(.L_x_12) ;  /* 0x00000000000c8947 */ /* 0x000fea0003800000 */
[----:B------:R-:W0:Y:S02]  /*0e00*/  LDC.64 R10, c[0x0][0x590] ;  /* 0x00016400ff0a7b82 */ /* 0x000e240000000a00 */
[----:B01----:R1:W5:Y:S01]  /*0e10*/  LDG.E R9, desc[UR20][R10.64] ;  /* 0x000000140a097981 */ /* 0x003362000c1e1900 */
[----:B------:R-:W-:Y:S05]  /*0e20*/  BRA `(.L_x_11) ;  /* 0x0000000000047947 */ /* 0x000fea0003800000 */
.L_x_12:
[----:B01----:R-:W3:Y:S02]  /*0e30*/  LDC R9, c[0x0][0x584] ;  /* 0x00016100ff097b82 */ /* 0x003ee40000000800 */
.L_x_11:
[----:B------:R-:W-:-:S13]  /*0e40*/  LOP3.LUT P0, RZ, R12, 0xff, RZ, 0xc0, !PT ;  /* 0x000000ff0cff7812 */ /* 0x000fda000780c0ff */
[----:B------:R-:W-:Y:S05]  /*0e50*/  @!P0 EXIT ;  /* 0x000000000000894d */ /* 0x000fea0003800000 */
[----:B------:R-:W-:Y:S01]  /*0e60*/  ULDC UR4, c[0x0][0x28c] ;  /* 0x0000a30000047ab9 */ /* 0x000fe20000000800 */
[----:B------:R-:W-:Y:S01]  /*0e70*/  LOP3.LUT R142, R4, 0x1, RZ, 0xfc, !PT ;  /* 0x00000001048e7812 */ /* 0x000fe200078efcff */
[----:B------:R-:W-:-:S04]  /*0e80*/  UIADD3 UR4, UR4, 0x7f, URZ ;  /* 0x0000007f04047890 */ /* 0x000fc8000fffe03f */
[----:B------:R-:W-:-:S04]  /*0e90*/  USHF.R.S32.HI UR5, URZ, 0x1f, UR4 ;  /* 0x0000001f3f057899 */ /* 0x000fc80008011404 */
[----:B------:R-:W-:-:S03]  /*0ea0*/  ULEA.HI UR5, UR5, UR4, URZ, 0x7 ;  /* 0x0000000405057291 */ /* 0x000fc6000f8f383f */
[----:B------:R-:W-:Y:S01]  /*0eb0*/  UMOV UR4, URZ ;  /* 0x0000003f00047c82 */ /* 0x000fe20008000000 */
[----:B------:R-:W-:-:S03]  /*0ec0*/  USHF.R.S32.HI UR9, URZ, 0x7, UR5 ;  /* 0x000000073f097899 */ /* 0x000fc60008011405 */
[----:B------:R-:W-:-:S09]  /*0ed0*/  UMOV UR5, URZ ;  /* 0x0000003f00057c82 */ /* 0x000fd20008000000 */
.L_x_165:
[----:B01----:R-:W-:Y:S01]  /*0ee0*/  LOP3.LUT R10, R0, 0x80, RZ, 0xc0, !PT ;  /* 0x00000080000a7812 */ /* 0x003fe200078ec0ff */
[----:B------:R-:W0:Y:S01]  /*0ef0*/  S2UR UR13, SR_CgaCtaId ;  /* 0x00000000000d79c3 */ /* 0x000e220000008800 */
[----:B------:R-:W-:Y:S01]  /*0f00*/  UMOV UR12, 0x400 ;  /* 0x00000400000c7882 */ /* 0x000fe20000000000 */
[----:B------:R-:W-:Y:S01]  /*0f10*/  UMOV UR6, URZ ;  /* 0x0000003f00067c82 */ /* 0x000fe20008000000 */
[----:B------:R-:W-:Y:S01]  /*0f20*/  SHF.R.U32.HI R10, RZ, 0x7, R10 ;  /* 0x00000007ff0a7819 */ /* 0x000fe2000001160a */
[----:B------:R-:W-:Y:S01]  /*0f30*/  UMOV UR7, URZ ;  /* 0x0000003f00077c82 */ /* 0x000fe20008000000 */
[----:B------:R-:W-:Y:S02]  /*0f40*/  CS2R R18, SRZ ;  /* 0x0000000000127805 */ /* 0x000fe4000001ff00 */
[----:B------:R-:W-:Y:S02]  /*0f50*/  CS2R R16, SRZ ;  /* 0x0000000000107805 */ /* 0x000fe4000001ff00 */
[----:B------:R-:W-:Y:S01]  /*0f60*/  CS2R R20, SRZ ;  /* 0x0000000000147805 */ /* 0x000fe2000001ff00 */
[----:B------:R-:W1:Y:S01]  /*0f70*/  LDC R11, c[0x0][0x28c] ;  /* 0x0000a300ff0b7b82 */ /* 0x000e620000000800 */
[----:B----4-:R-:W4:Y:S01]  /*0f80*/  SHFL.IDX PT, R10, R10, RZ, 0x1f ;  /* 0x00001fff0a0a7589 */ /* 0x010f2200000e0000 */
[----:B------:R-:W-:-:S02]  /*0f90*/  CS2R R22, SRZ ;  /* 0x0000000000167805 */ /* 0x000fc4000001ff00 */
[----:B------:R-:W-:Y:S02]  /*0fa0*/  CS2R R88, SRZ ;  /* 0x0000000000587805 */ /* 0x000fe4000001ff00 */
[----:B------:R-:W-:Y:S02]  /*0fb0*/  CS2R R90, SRZ ;  /* 0x00000000005a7805 */ /* 0x000fe4000001ff00 */
[----:B------:R-:W-:Y:S02]  /*0fc0*/  CS2R R92, SRZ ;  /* 0x00000000005c7805 */ /* 0x000fe4000001ff00 */
[----:B------:R-:W-:Y:S02]  /*0fd0*/  CS2R R96, SRZ ;  /* 0x0000000000607805 */ /* 0x000fe4000001ff00 */
[----:B------:R-:W-:Y:S02]  /*0fe0*/  CS2R R94, SRZ ;  /* 0x00000000005e7805 */ /* 0x000fe4000001ff00 */
        /* <DEDUP_REMOVED lines=16> */
[----:B-1----:R-:W-:Y:S02]  /*10f0*/  ISETP.GE.AND P0, PT, R11, 0x1, PT ;  /* 0x000000010b00780c */ /* 0x002fe40003f06270 */
[----:B------:R-:W-:Y:S02]  /*1100*/  CS2R R130, SRZ ;  /* 0x0000000000827805 */ /* 0x000fe4000001ff00 */
[----:B----4-:R-:W-:-:S02]  /*1110*/  R2UR UR8, R10 ;  /* 0x000000000a0872ca */ /* 0x010fc400000e0000 */
[----:B------:R-:W-:Y:S02]  /*1120*/  CS2R R132, SRZ ;  /* 0x0000000000847805 */ /* 0x000fe4000001ff00 */
[----:B------:R-:W-:Y:S02]  /*1130*/  CS2R R134, SRZ ;  /* 0x0000000000867805 */ /* 0x000fe4000001ff00 */
[----:B------:R-:W-:Y:S02]  /*1140*/  CS2R R136, SRZ ;  /* 0x0000000000887805 */ /* 0x000fe4000001ff00 */
[----:B------:R-:W-:Y:S02]  /*1150*/  CS2R R138, SRZ ;  /* 0x00000000008a7805 */ /* 0x000fe4000001ff00 */
[----:B------:R-:W-:Y:S01]  /*1160*/  CS2R R140, SRZ ;  /* 0x00000000008c7805 */ /* 0x000fe2000001ff00 */
[----:B------:R-:W-:Y:S01]  /*1170*/  IMAD.MOV.U32 R143, RZ, RZ, RZ ;  /* 0x000000ffff8f7224 */ /* 0x000fe200078e00ff */
[----:B------:R-:W-:Y:S01]  /*1180*/  CS2R R56, SRZ ;  /* 0x0000000000387805 */ /* 0x000fe2000001ff00 */
[----:B------:R-:W-:Y:S01]  /*1190*/  IMAD.MOV.U32 R145, RZ, RZ, RZ ;  /* 0x000000ffff917224 */ /* 0x000fe200078e00ff */
[----:B------:R-:W-:Y:S01]  /*11a0*/  CS2R R58, SRZ ;  /* 0x00000000003a7805 */ /* 0x000fe2000001ff00 */
[----:B--23--:R-:W-:Y:S01]  /*11b0*/  IMAD.U32 R13, RZ, RZ, UR4 ;  /* 0x00000004ff0d7e24 */ /* 0x00cfe2000f8e00ff */
[----:B------:R-:W-:-:S02]  /*11c0*/  CS2R R60, SRZ ;  /* 0x00000000003c7805 */ /* 0x000fc4000001ff00 */
[----:B------:R-:W-:Y:S01]  /*11d0*/  CS2R R62, SRZ ;  /* 0x00000000003e7805 */ /* 0x000fe2000001ff00 */
[----:B------:R-:W-:Y:S01]  /*11e0*/  ULEA.HI UR10, UR8, UR8, URZ, 0x1 ;  /* 0x00000008080a7291 */ /* 0x000fe2000f8f083f */
[----:B------:R-:W-:Y:S02]  /*11f0*/  CS2R R64, SRZ ;  /* 0x0000000000407805 */ /* 0x000fe4000001ff00 */
[----:B------:R-:W-:Y:S02]  /*1200*/  CS2R R66, SRZ ;  /* 0x0000000000427805 */ /* 0x000fe4000001ff00 */
[----:B------:R-:W-:Y:S01]  /*1210*/  CS2R R68, SRZ ;  /* 0x0000000000447805 */ /* 0x000fe2000001ff00 */
[----:B------:R-:W-:Y:S01]  /*1220*/  ULOP3.LUT UR11, UR10, 0x7fffe, URZ, 0xc0, !UPT ;  /* 0x0007fffe0a0b7892 */ /* 0x000fe2000f8ec03f */
[----:B------:R-:W-:Y:S01]  /*1230*/  CS2R R70, SRZ ;  /* 0x0000000000467805 */ /* 0x000fe2000001ff00 */
[----:B0-----:R-:W-:Y:S01]  /*1240*/  ULEA UR10, UR13, UR12, 0x18 ;  /* 0x0000000c0d0a7291 */ /* 0x001fe2000f8ec03f */
[----:B------:R-:W-:Y:S01]  /*1250*/  CS2R R72, SRZ ;  /* 0x0000000000487805 */ /* 0x000fe2000001ff00 */
[----:B------:R-:W-:Y:S01]  /*1260*/  UIADD3 UR11, UR8, -UR11, URZ ;  /* 0x8000000b080b7290 */ /* 0x000fe2000fffe03f */
[----:B------:R-:W-:Y:S01]  /*1270*/  CS2R R74, SRZ ;  /* 0x00000000004a7805 */ /* 0x000fe2000001ff00 */
[----:B------:R-:W-:Y:S01]  /*1280*/  UMOV UR12, UR5 ;  /* 0x00000005000c7c82 */ /* 0x000fe20008000000 */
[----:B------:R-:W-:Y:S01]  /*1290*/  UMOV UR8, URZ ;  /* 0x0000003f00087c82 */ /* 0x000fe20008000000 */
[----:B------:R-:W-:Y:S01]  /*12a0*/  ULEA UR11, UR11, UR10, 0xd ;  /* 0x0000000a0b0b7291 */ /* 0x000fe2000f8e683f */
[----:B------:R-:W-:-:S02]  /*12b0*/  CS2R R76, SRZ ;  /* 0x00000000004c7805 */ /* 0x000fc4000001ff00 */
[----:B------:R-:W-:Y:S02]  /*12c0*/  CS2R R78, SRZ ;  /* 0x00000000004e7805 */ /* 0x000fe4000001ff00 */
[----:B------:R-:W-:Y:S01]  /*12d0*/  CS2R R80, SRZ ;  /* 0x0000000000507805 */ /* 0x000fe2000001ff00 */
[----:B------:R-:W-:Y:S01]  /*12e0*/  UIADD3 UR11, UR11, 0x100, URZ ;  /* 0x000001000b0b7890 */ /* 0x000fe2000fffe03f */
[----:B------:R-:W-:Y:S02]  /*12f0*/  CS2R R82, SRZ ;  /* 0x0000000000527805 */ /* 0x000fe4000001ff00 */
[----:B------:R-:W-:Y:S02]  /*1300*/  CS2R R84, SRZ ;  /* 0x0000000000547805 */ /* 0x000fe4000001ff00 */
[----:B------:R-:W-:Y:S01]  /*1310*/  CS2R R86, SRZ ;  /* 0x0000000000567805 */ /* 0x000fe2000001ff00 */
[----:B------:R-:W-:Y:S01]  /*1320*/  USHF.R.U32.HI UR11, URZ, 0x4, UR11 ;  /* 0x000000043f0b7899 */ /* 0x000fe2000801160b */
[----:B------:R-:W-:-:S02]  /*1330*/  CS2R R24, SRZ ;  /* 0x0000000000187805 */ /* 0x000fc4000001ff00 */
[----:B------:R-:W-:Y:S02]  /*1340*/  CS2R R26, SRZ ;  /* 0x00000000001a7805 */ /* 0x000fe4000001ff00 */
[----:B------:R-:W-:Y:S01]  /*1350*/  CS2R R28, SRZ ;  /* 0x00000000001c7805 */ /* 0x000fe2000001ff00 */
[----:B------:R-:W-:Y:S01]  /*1360*/  ULOP3.LUT UR11, UR11, 0x3fff, URZ, 0xc0, !UPT ;  /* 0x00003fff0b0b7892 */ /* 0x000fe2000f8ec03f */
        /* <DEDUP_REMOVED lines=12> */
[----:B------:R-:W-:Y:S01]  /*1430*/  CS2R R54, SRZ ;  /* 0x0000000000367805 */ /* 0x000fe2000001ff00 */
[----:B------:R-:W-:Y:S06]  /*1440*/  @!P0 BRA `(.L_x_13) ;  /* 0x0000000800a08947 */ /* 0x000fec0003800000 */
[----:B------:R-:W-:-:S13]  /*1450*/  ISETP.NE.AND P1, PT, R142, 0x3, PT ;  /* 0x000000038e00780c */ /* 0x000fda0003f25270 */
[----:B------:R-:W-:Y:S05]  /*1460*/  @!P1 BRA `(.L_x_14) ;  /* 0x0000000000049947 */ /* 0x000fea0003800000 */
[----:B------:R-:W-:Y:S01]  /*1470*/  BPT.TRAP 0x1 ;  /* 0x000000040000795c */ /* 0x000fe20000300000 */
.L_x_14:
[----:B------:R-:W-:Y:S01]  /*1480*/  ULEA UR6, UR5, UR10, 0x3 ;  /* 0x0000000a05067291 */ /* 0x000fe2000f8e183f */
[----:B------:R-:W-:-:S05]  /*1490*/  IMAD.U32 R10, RZ, RZ, UR4 ;  /* 0x00000004ff0a7e24 */ /* 0x000fca000f8e00ff */
[----:B------:R-:W-:-:S04]  /*14a0*/  SHF.L.U32 R10, R10, 0x1f, RZ ;  /* 0x0000001f0a0a7819 */ /* 0x000fc800000006ff */
[----:B------:R0:W1:Y:S01]  /*14b0*/  SYNCS.PHASECHK.TRANS64.TRYWAIT P0, [UR6], R10 ;  /* 0x0000000aff0075a7 */ /* 0x0000620008000146 */
[----:B------:R-:W-:Y:S05]  /*14c0*/  @!P1 BRA `(.L_x_15) ;  /* 0x0000000000049947 */ /* 0x000fea0003800000 */
[----:B------:R-:W-:Y:S01]  /*14d0*/  BPT.TRAP 0x1 ;  /* 0x000000040000795c */ /* 0x000fe20000300000 */
.L_x_15:
[----:B-1----:R-:W-:Y:S05]  /*14e0*/  @P0 BRA `(.L_x_16) ;  /* 0x0000000000080947 */ /* 0x002fea0003800000 */
[----:B------:R-:W1:Y:S02]  /*14f0*/  SYNCS.PHASECHK.TRANS64.TRYWAIT P0, [UR6], R10 ;  /* 0x0000000aff0075a7 */ /* 0x000e640008000146 */
[----:B-1----:R-:W-:Y:S05]  /*1500*/  @!P0 BRA `(.L_x_17) ;  /* 0x0000007c00fc8947 */ /* 0x002fea0003800000 */
.L_x_16:
[----:B------:R-:W-:Y:S01]  /*1510*/  UIADD3 UR6, UR10, 0x10100, URZ ;  /* 0x000101000a067890 */ /* 0x000fe2000fffe03f */
[----:B------:R-:W-:Y:S01]  /*1520*/  WARPGROUP.ARRIVE ;  /* 0x00000000000079c5 */ /* 0x000fe20000000000 */
[----:B------:R-:W-:Y:S01]  /*1530*/  ULOP3.LUT UR8, UR11, 0x10000, URZ, 0xfc, !UPT ;  /* 0x000100000b087892 */ /* 0x000fe2000f8efc3f */
[----:B------:R-:W-:Y:S01]  /*1540*/  CS2R R18, SRZ ;  /* 0x0000000000127805 */ /* 0x000fe2000001ff00 */
[----:B------:R-:W-:Y:S01]  /*1550*/  USHF.R.U32.HI UR6, URZ, 0x4, UR6 ;  /* 0x000000043f067899 */ /* 0x000fe20008011606 */
[----:B------:R-:W-:Y:S01]  /*1560*/  CS2R R16, SRZ ;  /* 0x0000000000107805 */ /* 0x000fe2000001ff00 */
[----:B------:R-:W-:Y:S01]  /*1570*/  ULEA UR8, UR5, UR8, 0xb ;  /* 0x0000000805087291 */ /* 0x000fe2000f8e583f */
[----:B------:R-:W-:Y:S01]  /*1580*/  CS2R R20, SRZ ;  /* 0x0000000000147805 */ /* 0x000fe2000001ff00 */
[----:B------:R-:W-:Y:S01]  /*1590*/  ULOP3.LUT UR6, UR6, 0x3fff, URZ, 0xc0, !UPT ;  /* 0x00003fff06067892 */ /* 0x000fe2000f8ec03f */
[----:B------:R-:W-:Y:S01]  /*15a0*/  CS2R R22, SRZ ;  /* 0x0000000000167805 */ /* 0x000fe2000001ff00 */
[----:B------:R-:W-:Y:S01]  /*15b0*/  UMOV UR13, 0x40000040 ;  /* 0x40000040000d7882 */ /* 0x000fe20000000000 */
[----:B------:R-:W-:Y:S01]  /*15c0*/  UMOV UR15, 0x40000040 ;  /* 0x40000040000f7882 */ /* 0x000fe20000000000 */
[----:B------:R-:W-:Y:S01]  /*15d0*/  ULOP3.LUT UR6, UR6, 0x10000, URZ, 0xfc, !UPT ;  /* 0x0001000006067892 */ /* 0x000fe2000f8efc3f */
[----:B------:R-:W-:Y:S01]  /*15e0*/  CS2R R88, SRZ ;  /* 0x0000000000587805 */ /* 0x000fe2000001ff00 */
[----:B------:R-:W-:Y:S01]  /*15f0*/  UMOV UR12, UR8 ;  /* 0x00000008000c7c82 */ /* 0x000fe20008000000 */
[----:B------:R-:W-:Y:S01]  /*1600*/  CS2R R90, SRZ ;  /* 0x00000000005a7805 */ /* 0x000fe2000001ff00 */
[----:B------:R-:W-:Y:S01]  /*1610*/  ULEA UR7, UR5, UR6, 0x9 ;  /* 0x0000000605077291 */ /* 0x000fe2000f8e483f */
[----:B------:R-:W-:Y:S01]  /*1620*/  CS2R R92, SRZ ;  /* 0x00000000005c7805 */ /* 0x000fe2000001ff00 */
[----:B------:R-:W-:Y:S01]  /*1630*/  UIADD3 UR6, UR8, 0x400, URZ ;  /* 0x0000040008067890 */ /* 0x000fe2000fffe03f */
[----:B------:R-:W-:-:S02]  /*1640*/  CS2R R96, SRZ ;  /* 0x0000000000607805 */ /* 0x000fc4000001ff00 */
[----:B------:R-:W-:Y:S02]  /*1650*/  CS2R R94, SRZ ;  /* 0x00000000005e7805 */ /* 0x000fe4000001ff00 */
[----:B------:R-:W-:Y:S02]  /*1660*/  CS2R R98, SRZ ;  /* 0x0000000000627805 */ /* 0x000fe4000001ff00 */
[----:B------:R-:W-:Y:S01]  /*1670*/  CS2R R100, SRZ ;  /* 0x0000000000647805 */ /* 0x000fe2000001ff00 */
[----:B------:R-:W-:Y:S01]  /*1680*/  UMOV UR14, UR7 ;  /* 0x00000007000e7c82 */ /* 0x000fe20008000000 */
[----:B------:R-:W-:Y:S01]  /*1690*/  CS2R R102, SRZ ;  /* 0x0000000000667805 */ /* 0x000fe2000001ff00 */
[----:B------:R-:W-:Y:S01]  /*16a0*/  QGMMA.64x64x32.F32.E5M2.E5M2 R56, gdesc[UR12], RZ, !UPT ;  /* 0x00e000000c3879f3 */ /* 0x000fe2000c7038ff */
[----:B------:R-:W-:Y:S01]  /*16b0*/  UMOV UR12, UR6 ;  /* 0x00000006000c7c82 */ /* 0x000fe20008000000 */
[----:B------:R-:W-:Y:S01]  /*16c0*/  UMOV UR13, 0x40000040 ;  /* 0x40000040000d7882 */ /* 0x000fe20000000000 */
[----:B------:R-:W-:Y:S01]  /*16d0*/  UIADD3 UR6, UR8, 0x402, URZ ;  /* 0x0000040208067890 */ /* 0x000fe2000fffe03f */
[----:B------:R-:W-:Y:S01]  /*16e0*/  QGMMA.64x64x32.F32.E5M2.E5M2 R24, gdesc[UR12], RZ, !UPT ;  /* 0x00e000000c1879f3 */ /* 0x000fe2000c7038ff */
[----:B------:R-:W-:Y:S01]  /*16f0*/  UIADD3 UR12, UR8, 0x2, URZ ;  /* 0x00000002080c7890 */ /* 0x000fe2000fffe03f */
[----:B------:R-:W-:Y:S01]  /*1700*/  CS2R R104, SRZ ;  /* 0x0000000000687805 */ /* 0x000fe2000001ff00 */
[----:B------:R-:W-:Y:S01]  /*1710*/  UIADD3 UR14, UR7, 0x2, URZ ;  /* 0x00000002070e7890 */ /* 0x000fe2000fffe03f */
[----:B------:R-:W-:Y:S01]  /*1720*/  CS2R R108, SRZ ;  /* 0x00000000006c7805 */ /* 0x000fe2000001ff00 */
[----:B------:R-:W-:Y:S01]  /*1730*/  UMOV UR13, 0x40000040 ;  /* 0x40000040000d7882 */ /* 0x000fe20000000000 */
[----:B------:R-:W-:Y:S01]  /*1740*/  UMOV UR15, 0x40000040 ;  /* 0x40000040000f7882 */ /* 0x000fe20000000000 */
        /* <DEDUP_REMOVED lines=16> */
[----:B------:R-:W-:Y:S01]  /*1850*/  CS2R R140, SRZ ;  /* 0x00000000008c7805 */ /* 0x000fe2000001ff00 */
[----:B------:R-:W-:Y:S02]  /*1860*/  IMAD.MOV.U32 R143, RZ, RZ, RZ ;  /* 0x000000ffff8f7224 */ /* 0x000fe400078e00ff */
[----:B------:R-:W-:Y:S01]  /*1870*/  IMAD.MOV.U32 R145, RZ, RZ, RZ ;  /* 0x000000ffff917224 */ /* 0x000fe200078e00ff */
[----:B------:R-:W-:Y:S01]  /*1880*/  QGMMA.64x64x32.F32.E5M2.E5M2 R56, gdesc[UR12], R56 ;  /* 0x00e000000c3879f3 */ /* 0x000fe20008703838 */
[----:B------:R-:W-:Y:S01]  /*1890*/  UMOV UR12, UR6 ;  /* 0x00000006000c7c82 */ /* 0x000fe20008000000 */
[----:B------:R-:W-:Y:S01]  /*18a0*/  UMOV UR13, 0x40000040 ;  /* 0x40000040000d7882 */ /* 0x000fe20000000000 */
[----:B------:R-:W-:Y:S01]  /*18b0*/  UIADD3 UR6, UR8, 0x404, URZ ;  /* 0x0000040408067890 */ /* 0x000fe2000fffe03f */
[----:B------:R-:W-:Y:S01]  /*18c0*/  QGMMA.64x64x32.F32.E5M2.E5M2 R24, gdesc[UR12], R24 ;  /* 0x00e000000c1879f3 */ /* 0x000fe20008703818 */
[----:B------:R-:W-:-:S02]  /*18d0*/  UIADD3 UR12, UR8, 0x4, URZ ;  /* 0x00000004080c7890 */ /* 0x000fc4000fffe03f */
[----:B------:R-:W-:Y:S01]  /*18e0*/  UIADD3 UR14, UR7, 0x4, URZ ;  /* 0x00000004070e7890 */ /* 0x000fe2000fffe03f */
[----:B------:R-:W-:Y:S01]  /*18f0*/  UMOV UR13, 0x40000040 ;  /* 0x40000040000d7882 */ /* 0x000fe20000000000 */
[----:B------:R-:W-:-:S07]  /*1900*/  UMOV UR15, 0x40000040 ;  /* 0x40000040000f7882 */ /* 0x000fce0000000000 */
[----:B------:R-:W-:Y:S01]  /*1910*/  QGMMA.64x64x32.F32.E5M2.E5M2 R56, gdesc[UR12], R56 ;  /* 0x00e000000c3879f3 */ /* 0x000fe20008703838 */
[----:B------:R-:W-:Y:S01]  /*1920*/  UMOV UR12, UR6 ;  /* 0x00000006000c7c82 */ /* 0x000fe20008000000 */
[----:B------:R-:W-:Y:S01]  /*1930*/  UMOV UR13, 0x40000040 ;  /* 0x40000040000d7882 */ /* 0x000fe20000000000 */
[----:B------:R-:W-:Y:S01]  /*1940*/  UMOV UR6, 0x4 ;  /* 0x0000000400067882 */ /* 0x000fe20000000000 */
[----:B------:R-:W-:Y:S01]  /*1950*/  QGMMA.64x64x32.F32.E5M2.E5M2 R24, gdesc[UR12], R24 ;  /* 0x00e000000c1879f3 */ /* 0x000fe20008703818 */
[----:B------:R-:W-:Y:S02]  /*1960*/  UIADD3 UR14, UR7, 0x6, URZ ;  /* 0x00000006070e7890 */ /* 0x000fe4000fffe03f */
[----:B------:R-:W-:Y:S01]  /*1970*/  UIADD3 UR12, UR8, 0x6, URZ ;  /* 0x00000006080c7890 */ /* 0x000fe2000fffe03f */
[----:B------:R-:W-:Y:S01]  /*1980*/  ULDC UR7, c[0x0][0x50c] ;  /* 0x0001430000077ab9 */ /* 0x000fe20000000800 */
[----:B------:R-:W-:Y:S02]  /*1990*/  UIADD3 UR8, UR8, 0x406, URZ ;  /* 0x0000040608087890 */ /* 0x000fe4000fffe03f */
[----:B------:R-:W-:Y:S01]  /*19a0*/  UISETP.NE.AND UP0, UPT, UR7, 0x4, UPT ;  /* 0x000000040700788c */ /* 0x000fe2000bf05270 */
[----:B------:R-:W-:Y:S01]  /*19b0*/  UMOV UR13, 0x40000040 ;  /* 0x40000040000d7882 */ /* 0x000fe20000000000 */
[----:B------:R-:W-:-:S02]  /*19c0*/  UMOV UR15, 0x40000040 ;  /* 0x40000040000f7882 */ /* 0x000fc40000000000 */
[----:B------:R-:W-:-:S06]  /*19d0*/  USEL UR7, URZ, 0x1, UP0 ;  /* 0x000000013f077887 */ /* 0x000fcc0008000000 */
[----:B------:R-:W-:Y:S01]  /*19e0*/  ISETP.NE.AND P0, PT, RZ, UR7, PT ;  /* 0x00000007ff007c0c */ /* 0x000fe2000bf05270 */
[----:B------:R-:W-:Y:S01]  /*19f0*/  QGMMA.64x64x32.F32.E5M2.E5M2 R56, gdesc[UR12], R56 ;  /* 0x00e000000c3879f3 */ /* 0x000fe20008703838 */
[----:B------:R-:W-:Y:S01]  /*1a00*/  UMOV UR12, UR8 ;  /* 0x00000008000c7c82 */ /* 0x000fe20008000000 */
[----:B------:R-:W-:Y:S02]  /*1a10*/  UMOV UR13, 0x40000040 ;  /* 0x40000040000d7882 */ /* 0x000fe40000000000 */
[----:B------:R-:W-:Y:S08]  /*1a20*/  QGMMA.64x64x32.F32.E5M2.E5M2 R24, gdesc[UR12], R24, gsb0 ;  /* 0x00e000000c1879f3 */ /* 0x000ff00008003818 */
[----:B------:R-:W-:Y:S05]  /*1a30*/  @!P0 BRA `(.L_x_18) ;  /* 0x0000000400088947 */ /* 0x000fea0003800000 */
[----:B------:R-:W-:Y:S02]  /*1a40*/  WARPGROUP.DEPBAR.LE gsb0, 0x0 ;  /* 0x00008000000079c5 */ /* 0x000fe40000010000 */
[----:B------:R-:W-:-:S01]  /*1a50*/  FADD R145, RZ, R56 ;  /* 0x00000038ff917221 */ /* 0x000fc20000000000 */
[----:B------:R-:W-:Y:S01]  /*1a60*/  FADD R140, RZ, R57 ;  /* 0x00000039ff8c7221 */ /* 0x000fe20000000000 */
        /* <DEDUP_REMOVED lines=62> */
[----:B------:R-:W-:-:S06]  /*1e50*/  UMOV UR6, URZ ;  /* 0x0000003f00067c82 */ /* 0x000fcc0008000000 */
.L_x_18:
[----:B------:R-:W-:-:S04]  /*1e60*/  UIADD3 UR12, UR5, 0x1, URZ ;  /* 0x00000001050c7890 */ /* 0x000fc8000fffe03f */
[----:B------:R-:W-:-:S04]  /*1e70*/  UISETP.NE.AND UP0, UPT, UR12, 0x2, UPT ;  /* 0x000000020c00788c */ /* 0x000fc8000bf05270 */
[----:B------:R-:W-:Y:S02]  /*1e80*/  USEL UR8, URZ, 0x1, UP0 ;  /* 0x000000013f087887 */ /* 0x000fe40008000000 */
[----:B------:R-:W-:Y:S02]  /*1e90*/  USEL UR12, UR12, URZ, UP0 ;  /* 0x0000003f0c0c7287 */ /* 0x000fe40008000000 */
[----:B------:R-:W-:-:S06]  /*1ea0*/  ULOP3.LUT UR8, UR4, UR8, URZ, 0x3c, !UPT ;  /* 0x0000000804087292 */ /* 0x000fcc000f8e3c3f */
[----:B------:R-:W-:Y:S01]  /*1eb0*/  IMAD.U32 R13, RZ, RZ, UR8 ;  /* 0x00000008ff0d7e24 */ /* 0x000fe2000f8e00ff */
[----:B------:R-:W-:-:S06]  /*1ec0*/  UMOV UR8, 0x1 ;  /* 0x0000000100087882 */ /* 0x000fcc0000000000 */
.L_x_13:
[----:B------:R-:W-:-:S04]  /*1ed0*/  UISETP.LT.AND UP0, UPT, UR9, 0x1, UPT ;  /* 0x000000010900788c */ /* 0x000fc8000bf01270 */
[----:B------:R-:W-:-:S04]  /*1ee0*/  USEL UR13, UR9, 0x1, UP0 ;  /* 0x00000001090d7887 */ /* 0x000fc80008000000 */
[----:B------:R-:W-:-:S04]  /*1ef0*/  UIADD3 UR13, UR9, -UR13, URZ ;  /* 0x8000000d090d7290 */ /* 0x000fc8000fffe03f */
[----:B------:R-:W-:-:S06]  /*1f00*/  UISETP.GE.AND UP0, UPT, UR13, 0x1, UPT ;  /* 0x000000010d00788c */ /* 0x000fcc000bf06270 */
[----:B------:R-:W-:-:S13]  /*1f10*/  PLOP3.LUT P0, PT, PT, PT, UP0, 0x80, 0x0 ;  /* 0x000000000000781c */ /* 0x000fda0003f0f008 */
[----:B------:R-:W-:Y:S05]  /*1f20*/  @!P0 BRA `(.L_x_19) ;  /* 0x0000000800748947 */ /* 0x000fea0003800000 */
[----:B01----:R-:W-:Y:S01]  /*1f30*/  IMAD.U32 R10, RZ, RZ, UR13 ;  /* 0x0000000dff0a7e24 */ /* 0x003fe2000f8e00ff */
[----:B------:R-:W-:Y:S01]  /*1f40*/  UMOV UR13, UR5 ;  /* 0x00000005000d7c82 */ /* 0x000fe20008000000 */
[----:B------:R-:W-:-:S05]  /*1f50*/  ULDC UR15, c[0x0][0x50c] ;  /* 0x00014300000f7ab9 */ /* 0x000fca0000000800 */
.L_x_27:
[----:B------:R-:W-:-:S13]  /*1f60*/  ISETP.NE.AND P1, PT, R142, 0x3, PT ;  /* 0x000000038e00780c */ /* 0x000fda0003f25270 */
[----:B01----:R-:W-:Y:S05]  /*1f70*/  @!P1 BRA `(.L_x_20) ;  /* 0x0000000000049947 */ /* 0x003fea0003800000 */
[----:B------:R-:W-:Y:S01]  /*1f80*/  BPT.TRAP 0x1 ;  /* 0x000000040000795c */ /* 0x000fe20000300000 */
.L_x_20:
[----:B------:R-:W0:Y:S01]  /*1f90*/  S2UR UR14, SR_CgaCtaId ;  /* 0x00000000000e79c3 */ /* 0x000e220000008800 */
[----:B------:R-:W-:Y:S01]  /*1fa0*/  UMOV UR10, 0x400 ;  /* 0x00000400000a7882 */ /* 0x000fe20000000000 */
[----:B------:R-:W-:Y:S01]  /*1fb0*/  SHF.L.U32 R11, R13, 0x1f, RZ ;  /* 0x0000001f0d0b7819 */ /* 0x000fe200000006ff */
[----:B0-----:R-:W-:-:S04]  /*1fc0*/  ULEA UR10, UR14, UR10, 0x18 ;  /* 0x0000000a0e0a7291 */ /* 0x001fc8000f8ec03f */
[----:B------:R-:W-:-:S09]  /*1fd0*/  ULEA UR14, UR12, UR10, 0x3 ;  /* 0x0000000a0c0e7291 */ /* 0x000fd2000f8e183f */
[----:B------:R0:W1:Y:S01]  /*1fe0*/  SYNCS.PHASECHK.TRANS64.TRYWAIT P0, [UR14], R11 ;  /* 0x0000000bff0075a7 */ /* 0x000062000800014e */
[----:B------:R-:W-:Y:S05]  /*1ff0*/  @!P1 BRA `(.L_x_21) ;  /* 0x0000000000049947 */ /* 0x000fea0003800000 */
[----:B------:R-:W-:Y:S01]  /*2000*/  BPT.TRAP 0x1 ;  /* 0x000000040000795c */ /* 0x000fe20000300000 */
.L_x_21:
[----:B-1----:R-:W-:Y:S05]  /*2010*/  @P0 BRA `(.L_x_22) ;  /* 0x0000000000080947 */ /* 0x002fea0003800000 */
[----:B------:R-:W1:Y:S02]  /*2020*/  SYNCS.PHASECHK.TRANS64.TRYWAIT P0, [UR14], R11 ;  /* 0x0000000bff0075a7 */ /* 0x000e64000800014e */
[----:B-1----:R-:W-:Y:S05]  /*2030*/  @!P0 BRA `(.L_x_23) ;  /* 0x0000007400488947 */ /* 0x002fea0003800000 */
.L_x_22:
[----:B------:R-:W-:Y:S01]  /*2040*/  UIADD3 UR14, UR10, 0x10100, URZ ;  /* 0x000101000a0e7890 */ /* 0x000fe2000fffe03f */
[----:B------:R-:W-:Y:S01]  /*2050*/  WARPGROUP.ARRIVE ;  /* 0x00000000000079c5 */ /* 0x000fe20000000000 */
[----:B------:R-:W-:Y:S02]  /*2060*/  UISETP.NE.AND UP0, UPT, UR7, URZ, UPT ;  /* 0x0000003f0700728c */ /* 0x000fe4000bf05270 */
[----:B------:R-:W-:Y:S02]  /*2070*/  USHF.R.U32.HI UR14, URZ, 0x4, UR14 ;  /* 0x000000043f0e7899 */ /* 0x000fe4000801160e */
[----:B------:R-:W-:Y:S02]  /*2080*/  USEL UR8, UR8, URZ, !UP0 ;  /* 0x0000003f08087287 */ /* 0x000fe4000c000000 */
[----:B------:R-:W-:Y:S02]  /*2090*/  ULOP3.LUT UR14, UR14, 0x3fff, URZ, 0xc0, !UPT ;  /* 0x00003fff0e0e7892 */ /* 0x000fe4000f8ec03f */
[----:B------:R-:W-:-:S02]  /*20a0*/  ULOP3.LUT UR7, UR11, 0x10000, URZ, 0xfc, !UPT ;  /* 0x000100000b077892 */ /* 0x000fc4000f8efc3f */
[----:B------:R-:W-:Y:S02]  /*20b0*/  ULOP3.LUT UR14, UR14, 0x10000, URZ, 0xfc, !UPT ;  /* 0x000100000e0e7892 */ /* 0x000fe4000f8efc3f */
[----:B------:R-:W-:Y:S02]  /*20c0*/  UISETP.NE.U32.AND UP0, UPT, UR8, URZ, UPT ;  /* 0x0000003f0800728c */ /* 0x000fe4000bf05070 */
[----:B------:R-:W-:Y:S02]  /*20d0*/  ULEA UR8, UR12, UR7, 0xb ;  /* 0x000000070c087291 */ /* 0x000fe4000f8e583f */
[----:B------:R-:W-:Y:S02]  /*20e0*/  ULEA UR7, UR12, UR14, 0x9 ;  /* 0x0000000e0c077291 */ /* 0x000fe4000f8e483f */
[----:B------:R-:W-:Y:S01]  /*20f0*/  UIADD3 UR14, UR8, 0x400, URZ ;  /* 0x00000400080e7890 */ /* 0x000fe2000fffe03f */
[----:B------:R-:W-:Y:S02]  /*2100*/  UMOV UR17, 0x40000040 ;  /* 0x4000004000117882 */ /* 0x000fe40000000000 */
[----:B------:R-:W-:Y:S01]  /*2110*/  UMOV UR16, UR8 ;  /* 0x0000000800107c82 */ /* 0x000fe20008000000 */
[----:B------:R-:W-:Y:S01]  /*2120*/  UMOV UR19, 0x40000040 ;  /* 0x4000004000137882 */ /* 0x000fe20000000000 */
[----:B------:R-:W-:Y:S01]  /*2130*/  UMOV UR18, UR7 ;  /* 0x0000000700127c82 */ /* 0x000fe20008000000 */
[----:B------:R-:W-:Y:S01]  /*2140*/  UIADD3 UR6, UR6, 0x4, URZ ;  /* 0x0000000406067890 */ /* 0x000fe2000fffe03f */
[----:B------:R-:W-:Y:S01]  /*2150*/  QGMMA.64x64x32.F32.E5M2.E5M2 R56, gdesc[UR16], R56, UP0 ;  /* 0x00e00000103879f3 */ /* 0x000fe2000bf03838 */
[----:B------:R-:W-:Y:S01]  /*2160*/  UMOV UR16, UR14 ;  /* 0x0000000e00107c82 */ /* 0x000fe20008000000 */
[----:B------:R-:W-:Y:S01]  /*2170*/  UMOV UR17, 0x40000040 ;  /* 0x4000004000117882 */ /* 0x000fe20000000000 */
[----:B------:R-:W-:Y:S01]  /*2180*/  UIADD3 UR14, UR8, 0x402, URZ ;  /* 0x00000402080e7890 */ /* 0x000fe2000fffe03f */
[----:B------:R-:W-:Y:S01]  /*2190*/  QGMMA.64x64x32.F32.E5M2.E5M2 R24, gdesc[UR16], R24, UP0 ;  /* 0x00e00000101879f3 */ /* 0x000fe2000bf03818 */
[----:B------:R-:W-:-:S02]  /*21a0*/  UIADD3 UR16, UR8, 0x2, URZ ;  /* 0x0000000208107890 */ /* 0x000fc4000fffe03f */
[----:B------:R-:W-:Y:S01]  /*21b0*/  UIADD3 UR18, UR7, 0x2, URZ ;  /* 0x0000000207127890 */ /* 0x000fe2000fffe03f */
[----:B------:R-:W-:Y:S01]  /*21c0*/  UMOV UR17, 0x40000040 ;  /* 0x4000004000117882 */ /* 0x000fe20000000000 */
[----:B------:R-:W-:Y:S01]  /*21d0*/  UMOV UR19, 0x40000040 ;  /* 0x4000004000137882 */ /* 0x000fe20000000000 */
[----:B------:R-:W-:-:S06]  /*21e0*/  UISETP.NE.AND UP0, UPT, UR6, UR15, UPT ;  /* 0x0000000f0600728c */ /* 0x000fcc000bf05270 */
[----:B------:R-:W-:Y:S01]  /*21f0*/  QGMMA.64x64x32.F32.E5M2.E5M2 R56, gdesc[UR16], R56 ;  /* 0x00e00000103879f3 */ /* 0x000fe20008703838 */
[----:B------:R-:W-:Y:S01]  /*2200*/  UMOV UR16, UR14 ;  /* 0x0000000e00107c82 */ /* 0x000fe20008000000 */
[----:B------:R-:W-:Y:S01]  /*2210*/  UMOV UR17, 0x40000040 ;  /* 0x4000004000117882 */ /* 0x000fe20000000000 */
[----:B------:R-:W-:Y:S01]  /*2220*/  UIADD3 UR14, UR8, 0x404, URZ ;  /* 0x00000404080e7890 */ /* 0x000fe2000fffe03f */
[----:B------:R-:W-:Y:S01]  /*2230*/  QGMMA.64x64x32.F32.E5M2.E5M2 R24, gdesc[UR16], R24 ;  /* 0x00e00000101879f3 */ /* 0x000fe20008703818 */
[----:B------:R-:W-:Y:S02]  /*2240*/  UIADD3 UR16, UR8, 0x4, URZ ;  /* 0x0000000408107890 */ /* 0x000fe4000fffe03f */
[----:B------:R-:W-:Y:S01]  /*2250*/  UIADD3 UR18, UR7, 0x4, URZ ;  /* 0x0000000407127890 */ /* 0x000fe2000fffe03f */
[----:B------:R-:W-:Y:S01]  /*2260*/  UMOV UR17, 0x40000040 ;  /* 0x4000004000117882 */ /* 0x000fe20000000000 */
[----:B------:R-:W-:-:S07]  /*2270*/  UMOV UR19, 0x40000040 ;  /* 0x4000004000137882 */ /* 0x000fce0000000000 */
[----:B------:R-:W-:Y:S01]  /*2280*/  QGMMA.64x64x32.F32.E5M2.E5M2 R56, gdesc[UR16], R56 ;  /* 0x00e00000103879f3 */ /* 0x000fe20008703838 */
[----:B------:R-:W-:Y:S01]  /*2290*/  UMOV UR16, UR14 ;  /* 0x0000000e00107c82 */ /* 0x000fe20008000000 */
[----:B------:R-:W-:Y:S02]  /*22a0*/  UMOV UR17, 0x40000040 ;  /* 0x4000004000117882 */ /* 0x000fe40000000000 */
[----:B------:R-:W-:Y:S01]  /*22b0*/  QGMMA.64x64x32.F32.E5M2.E5M2 R24, gdesc[UR16], R24 ;  /* 0x00e00000101879f3 */ /* 0x000fe20008703818 */
[----:B------:R-:W-:Y:S02]  /*22c0*/  UIADD3 UR16, UR8, 0x6, URZ ;  /* 0x0000000608107890 */ /* 0x000fe4000fffe03f */
[----:B------:R-:W-:Y:S02]  /*22d0*/  UIADD3 UR18, UR7, 0x6, URZ ;  /* 0x0000000607127890 */ /* 0x000fe4000fffe03f */
[----:B------:R-:W-:Y:S01]  /*22e0*/  UIADD3 UR8, UR8, 0x406, URZ ;  /* 0x0000040608087890 */ /* 0x000fe2000fffe03f */
[----:B------:R-:W-:Y:S01]  /*22f0*/  UMOV UR17, 0x40000040 ;  /* 0x4000004000117882 */ /* 0x000fe20000000000 */
[----:B------:R-:W-:Y:S01]  /*2300*/  UMOV UR19, 0x40000040 ;  /* 0x4000004000137882 */ /* 0x000fe20000000000 */
[----:B------:R-:W-:-:S06]  /*2310*/  USEL UR7, URZ, 0x1, UP0 ;  /* 0x000000013f077887 */ /* 0x000fcc0008000000 */
[----:B------:R-:W-:Y:S01]  /*2320*/  ISETP.NE.AND P0, PT, RZ, UR7, PT ;  /* 0x00000007ff007c0c */ /* 0x000fe2000bf05270 */
[----:B------:R-:W-:Y:S01]  /*2330*/  QGMMA.64x64x32.F32.E5M2.E5M2 R56, gdesc[UR16], R56 ;  /* 0x00e00000103879f3 */ /* 0x000fe20008703838 */
[----:B------:R-:W-:Y:S01]  /*2340*/  UMOV UR16, UR8 ;  /* 0x0000000800107c82 */ /* 0x000fe20008000000 */
[----:B------:R-:W-:Y:S02]  /*2350*/  UMOV UR17, 0x40000040 ;  /* 0x4000004000117882 */ /* 0x000fe40000000000 */
[----:B------:R-:W-:Y:S03]  /*2360*/  QGMMA.64x64x32.F32.E5M2.E5M2 R24, gdesc[UR16], R24, gsb0 ;  /* 0x00e00000101879f3 */ /* 0x000fe60008003818 */
[----:B------:R-:W-:-:S05]  /*2370*/  WARPGROUP.DEPBAR.LE gsb0, 0x1 ;  /* 0x00008000000079c5 */ /* 0x000fca0000010100 */
[----:B------:R-:W-:Y:S05]  /*2380*/  @!P0 BRA `(.L_x_24) ;  /* 0x0000000400088947 */ /* 0x000fea0003800000 */
[----:B------:R-:W-:Y:S02]  /*2390*/  WARPGROUP.DEPBAR.LE gsb0, 0x0 ;  /* 0x00008000000079c5 */ /* 0x000fe40000010000 */
[----:B------:R-:W-:-:S01]  /*23a0*/  FADD R145, R56, R145 ;  /* 0x0000009138917221 */ /* 0x000fc20000000000 */
[----:B------:R-:W-:Y:S01]  /*23b0*/  FADD R140, R57, R140 ;  /* 0x0000008c398c7221 */ /* 0x000fe20000000000 */
        /* <DEDUP_REMOVED lines=62> */
[----:B------:R-:W-:-:S06]  /*27a0*/  UMOV UR6, URZ ;  /* 0x0000003f00067c82 */ /* 0x000fcc0008000000 */
.L_x_24:
[----:B------:R-:W-:Y:S05]  /*27b0*/  @!P1 BRA `(.L_x_25) ;  /* 0x0000000000049947 */ /* 0x000fea0003800000 */
[----:B------:R-:W-:Y:S01]  /*27c0*/  BPT.TRAP 0x1 ;  /* 0x000000040000795c */ /* 0x000fe20000300000 */
.L_x_25:
[----:B------:R-:W-:Y:S01]  /*27d0*/  ULEA UR8, UR13, UR10, 0x3 ;  /* 0x0000000a0d087291 */ /* 0x000fe2000f8e183f */
[----:B------:R-:W-:-:S03]  /*27e0*/  ISETP.GT.U32.AND P0, PT, R4, 0x1, PT ;  /* 0x000000010400780c */ /* 0x000fc60003f04070 */
[----:B------:R-:W-:-:S04]  /*27f0*/  UIADD3 UR8, UR8, 0x10, URZ ;  /* 0x0000001008087890 */ /* 0x000fc8000fffe03f */
[----:B------:R-:W-:-:S09]  /*2800*/  UPRMT UR8, URZ, 0x654, UR8 ;  /* 0x000006543f087896 */ /* 0x000fd20008000008 */
[----:B------:R-:W-:Y:S01]  /*2810*/  SYNCS.ARRIVE.TRANS64.RED.A1T0 RZ, [UR8], RZ ;  /* 0x000000ffffff79a7 */ /* 0x000fe20008100408 */
[----:B------:R-:W-:Y:S05]  /*2820*/  @P0 BRA `(.L_x_26) ;  /* 0x0000000000040947 */ /* 0x000fea0003800000 */
[----:B------:R-:W-:Y:S01]  /*2830*/  BPT.TRAP 0x1 ;  /* 0x000000040000795c */ /* 0x000fe20000300000 */
.L_x_26:
[----:B------:R-:W-:Y:S01]  /*2840*/  UIADD3 UR12, UR12, 0x1, URZ ;  /* 0x000000010c0c7890 */ /* 0x000fe2000fffe03f */
[C---:B------:R-:W-:Y:S01]  /*2850*/  ISETP.GT.AND P0, PT, R10.reuse, 0x1, PT ;  /* 0x000000010a00780c */ /* 0x040fe20003f04270 */
[----:B------:R-:W-:Y:S01]  /*2860*/  UIADD3 UR13, UR13, 0x1, URZ ;  /* 0x000000010d0d7890 */ /* 0x000fe2000fffe03f */
[----:B------:R-:W-:Y:S01]  /*2870*/  VIADD R10, R10, 0xffffffff ;  /* 0xffffffff0a0a7836 */ /* 0x000fe20000000000 */
[----:B------:R-:W-:Y:S02]  /*2880*/  UISETP.NE.AND UP0, UPT, UR12, 0x2, UPT ;  /* 0x000000020c00788c */ /* 0x000fe4000bf05270 */
[----:B------:R-:W-:Y:S02]  /*2890*/  UISETP.NE.AND UP1, UPT, UR13, 0x2, UPT ;  /* 0x000000020d00788c */ /* 0x000fe4000bf25270 */
[----:B------:R-:W-:Y:S02]  /*28a0*/  USEL UR8, URZ, 0x1, UP0 ;  /* 0x000000013f087887 */ /* 0x000fe40008000000 */
[----:B------:R-:W-:-:S02]  /*28b0*/  USEL UR12, UR12, URZ, UP0 ;  /* 0x0000003f0c0c7287 */ /* 0x000fc40008000000 */
[----:B------:R-:W-:Y:S02]  /*28c0*/  USEL UR13, UR13, URZ, UP1 ;  /* 0x0000003f0d0d7287 */ /* 0x000fe40008800000 */
[----:B------:R-:W-:Y:S01]  /*28d0*/  LOP3.LUT R13, R13, UR8, RZ, 0x3c, !PT ;  /* 0x000000080d0d7c12 */ /* 0x000fe2000f8e3cff */
[----:B------:R-:W-:Y:S01]  /*28e0*/  UMOV UR8, 0x1 ;  /* 0x0000000100087882 */ /* 0x000fe20000000000 */
[----:B------:R-:W-:Y:S08]  /*28f0*/  @P0 BRA `(.L_x_27) ;  /* 0xfffffff400980947 */ /* 0x000ff0000383ffff */
.L_x_19:
[----:B------:R-:W-:Y:S01]  /*2900*/  UISETP.NE.AND UP0, UPT, UR6, URZ, UPT ;  /* 0x0000003f0600728c */ /* 0x000fe2000bf05270 */
[----:B01----:R-:W0:Y:S03]  /*2910*/  LDC R10, c[0x0][0x28c] ;  /* 0x0000a300ff0a7b82 */ /* 0x003e260000000800 */
[----:B------:R-:W-:-:S06]  /*2920*/  USEL UR6, URZ, 0x1, !UP0 ;  /* 0x000000013f067887 */ /* 0x000fcc000c000000 */
[----:B------:R-:W-:Y:S02]  /*2930*/  ISETP.NE.AND P0, PT, RZ, UR6, PT ;  /* 0x00000006ff007c0c */ /* 0x000fe4000bf05270 */
[----:B0-----:R-:W-:-:S11]  /*2940*/  ISETP.GE.AND P1, PT, R10, 0x1, PT ;  /* 0x000000010a00780c */ /* 0x001fd60003f26270 */
[----:B------:R-:W-:Y:S05]  /*2950*/  @!P0 BRA `(.L_x_28) ;  /* 0x0000000400048947 */ /* 0x000fea0003800000 */
[----:B------:R-:W-:Y:S02]  /*2960*/  WARPGROUP.DEPBAR.LE gsb0, 0x0 ;  /* 0x00008000000079c5 */ /* 0x000fe40000010000 */
[----:B------:R-:W-:Y:S01]  /*2970*/  FADD R145, R56, R145 ;  /* 0x0000009138917221 */ /* 0x000fe20000000000 */
        /* <DEDUP_REMOVED lines=62> */
[----:B------:R-:W-:-:S07]  /*2d60*/  FADD R18, R18, R55 ;  /* 0x0000003712127221 */ /* 0x000fce0000000000 */
.L_x_28:
[----:B------:R-:W-:Y:S02]  /*2d70*/  WARPGROUP.DEPBAR.LE gsb0, 0x0 ;  /* 0x00008000000079c5 */ /* 0x000fe40000010000 */
[----:B------:R-:W-:Y:S05]  /*2d80*/  @!P1 BRA `(.L_x_29) ;  /* 0x0000000000389947 */ /* 0x000fea0003800000 */
[----:B------:R-:W-:-:S13]  /*2d90*/  ISETP.NE.AND P0, PT, R142, 0x3, PT ;  /* 0x000000038e00780c */ /* 0x000fda0003f05270 */
[----:B------:R-:W-:Y:S05]  /*2da0*/  @!P0 BRA `(.L_x_30) ;  /* 0x0000000000048947 */ /* 0x000fea0003800000 */
[----:B------:R-:W-:Y:S01]  /*2db0*/  BPT.TRAP 0x1 ;  /* 0x000000040000795c */ /* 0x000fe20000300000 */
.L_x_30:
[----:B------:R-:W-:Y:S01]  /*2dc0*/  UISETP.LT.AND UP0, UPT, UR9, 0x1, UPT ;  /* 0x000000010900788c */ /* 0x000fe2000bf01270 */
[----:B------:R-:W-:-:S03]  /*2dd0*/  ISETP.GT.U32.AND P0, PT, R4, 0x1, PT ;  /* 0x000000010400780c */ /* 0x000fc60003f04070 */
[----:B------:R-:W-:-:S04]  /*2de0*/  USEL UR6, UR9, 0x1, UP0 ;  /* 0x0000000109067887 */ /* 0x000fc80008000000 */
[----:B------:R-:W-:-:S04]  /*2df0*/  UIADD3 UR6, UR5, UR9, -UR6 ;  /* 0x0000000905067290 */ /* 0x000fc8000fffe806 */
[----:B------:R-:W-:-:S04]  /*2e00*/  USHF.L.U32 UR6, UR6, 0x3, URZ ;  /* 0x0000000306067899 */ /* 0x000fc8000800063f */
[----:B------:R-:W-:-:S04]  /*2e10*/  ULOP3.LUT UR6, UR6, 0x8, URZ, 0xc0, !UPT ;  /* 0x0000000806067892 */ /* 0x000fc8000f8ec03f */
[----:B------:R-:W-:-:S04]  /*2e20*/  UIADD3 UR6, UR10, 0x10, UR6 ;  /* 0x000000100a067890 */ /* 0x000fc8000fffe006 */
[----:B------:R-:W-:-:S09]  /*2e30*/  UPRMT UR6, URZ, 0x654, UR6 ;  /* 0x000006543f067896 */ /* 0x000fd20008000006 */
[----:B------:R-:W-:Y:S01]  /*2e40*/  SYNCS.ARRIVE.TRANS64.RED.A1T0 RZ, [UR6], RZ ;  /* 0x000000ffffff79a7 */ /* 0x000fe20008100406 */
[----:B------:R-:W-:Y:S05]  /*2e50*/  @P0 BRA `(.L_x_29) ;  /* 0x0000000000040947 */ /* 0x000fea0003800000 */
[----:B------:R-:W-:Y:S01]  /*2e60*/  BPT.TRAP 0x1 ;  /* 0x000000040000795c */ /* 0x000fe20000300000 */
.L_x_29:
[----:B------:R-:W0:Y:S01]  /*2e70*/  LDC R14, c[0x0][0x288] ;  /* 0x0000a200ff0e7b82 */ /* 0x000e220000000800 */
[----:B------:R-:W-:Y:S01]  /*2e80*/  IMAD.SHL.U32 R33, R6, 0x40, RZ ;  /* 0x0000004006217824 */ /* 0x000fe200078e00ff */
[--C-:B------:R-:W-:Y:S01]  /*2e90*/  SHF.R.U32.HI R10, RZ, 0x2, R0.reuse ;  /* 0x00000002ff0a7819 */ /* 0x100fe20000011600 */
[----:B------:R-:W-:Y:S01]  /*2ea0*/  IMAD.SHL.U32 R34, R7, 0x100, RZ ;  /* 0x0000010007227824 */ /* 0x000fe200078e00ff */
[C---:B------:R-:W-:Y:S01]  /*2eb0*/  LOP3.LUT R12, R0.reuse, 0x60, RZ, 0xc0, !PT ;  /* 0x00000060000c7812 */ /* 0x040fe200078ec0ff */
[----:B------:R-:W-:Y:S01]  /*2ec0*/  ULDC UR6, c[0x0][0x284] ;  /* 0x0000a10000067ab9 */ /* 0x000fe20000000800 */
[----:B------:R-:W-:Y:S01]  /*2ed0*/  SHF.R.U32.HI R13, RZ, 0x7, R0 ;  /* 0x00000007ff0d7819 */ /* 0x000fe20000011600 */
[----:B------:R-:W-:Y:S01]  /*2ee0*/  IMAD.SHL.U32 R26, R0, 0x2, RZ ;  /* 0x00000002001a7824 */ /* 0x000fe200078e00ff */
[----:B------:R-:W-:Y:S01]  /*2ef0*/  LOP3.LUT R11, R10, 0x7, RZ, 0xc0, !PT ;  /* 0x000000070a0b7812 */ /* 0x000fe200078ec0ff */
[----:B------:R-:W-:Y:S01]  /*2f00*/  IMAD.MOV.U32 R32, RZ, RZ, -0x1 ;  /* 0xffffffffff207424 */ /* 0x000fe200078e00ff */
[----:B------:R-:W-:-:S02]  /*2f10*/  SHF.R.U32.HI R12, RZ, 0x1, R12 ;  /* 0x00000001ff0c7819 */ /* 0x000fc4000001160c */
[----:B------:R-:W-:Y:S02]  /*2f20*/  LOP3.LUT R10, R13, 0x1, RZ, 0xc0, !PT ;  /* 0x000000010d0a7812 */ /* 0x000fe400078ec0ff */
[----:B------:R-:W-:Y:S02]  /*2f30*/  IADD3 R15, RZ, -R12, -R11 ;  /* 0x8000000cff0f7210 */ /* 0x000fe40007ffe80b */
[----:B------:R-:W-:Y:S01]  /*2f40*/  LOP3.LUT R13, R0, 0x3, RZ, 0xc0, !PT ;  /* 0x00000003000d7812 */ /* 0x000fe200078ec0ff */
[C---:B------:R-:W-:Y:S01]  /*2f50*/  IMAD.SHL.U32 R24, R10.reuse, 0x40, RZ ;  /* 0x000000400a187824 */ /* 0x040fe200078e00ff */
[----:B------:R-:W-:Y:S01]  /*2f60*/  LOP3.LUT R26, R33, 0x6, R26, 0xf8, !PT ;  /* 0x00000006211a7812 */ /* 0x000fe200078ef81a */
[----:B------:R-:W-:-:S03]  /*2f70*/  IMAD R15, R10, -0x40, R15 ;  /* 0xffffffc00a0f7824 */ /* 0x000fc600078e020f */
[----:B------:R-:W-:Y:S01]  /*2f80*/  LOP3.LUT R35, R24, 0x40, R11, 0xe2, !PT ;  /* 0x0000004018237812 */ /* 0x000fe200078ee20b */
[----:B------:R-:W-:Y:S01]  /*2f90*/  IMAD.WIDE R24, R7, 0x100, RZ ;  /* 0x0000010007187825 */ /* 0x000fe200078e02ff */
[----:B0-----:R-:W-:-:S03]  /*2fa0*/  ISETP.GE.AND P0, PT, R33, R14, PT ;  /* 0x0000000e2100720c */ /* 0x001fc60003f06270 */
[----:B------:R-:W-:Y:S01]  /*2fb0*/  IMAD R6, R13, -0x2, R14 ;  /* 0xfffffffe0d067824 */ /* 0x000fe200078e020e */
[C---:B------:R-:W-:Y:S02]  /*2fc0*/  ISETP.GE.OR P0, PT, R34.reuse, UR6, P0 ;  /* 0x0000000622007c0c */ /* 0x040fe40008706670 */
[----:B------:R-:W-:Y:S01]  /*2fd0*/  IADD3 R34, -R34, UR6, R15 ;  /* 0x0000000622227c10 */ /* 0x000fe2000fffe10f */
[----:B------:R-:W-:Y:S01]  /*2fe0*/  IMAD.IADD R33, R6, 0x1, -R33 ;  /* 0x0000000106217824 */ /* 0x000fe200078e0a21 */
[----:B------:R-:W-:-:S09]  /*2ff0*/  LOP3.LUT R35, R24, R35, R12, 0xfe, !PT ;  /* 0x0000002318237212 */ /* 0x000fd200078efe0c */
[----:B------:R-:W-:Y:S05]  /*3000*/  @P0 BRA `(.L_x_31) ;  /* 0x0000004800200947 */ /* 0x000fea0003800000 */
[----:B------:R-:W0:Y:S01]  /*3010*/  LDC.64 R30, c[0x0][0x5c8] ;  /* 0x00017200ff1e7b82 */ /* 0x000e220000000a00 */
[----:B------:R-:W-:Y:S01]  /*3020*/  SHF.R.S32.HI R36, RZ, 0x1f, R5 ;  /* 0x0000001fff247819 */ /* 0x000fe20000011405 */
[----:B------:R-:W-:Y:S01]  /*3030*/  ULDC.64 UR6, c[0x0][0x5d0] ;  /* 0x0001740000067ab9 */ /* 0x000fe20000000a00 */
[----:B------:R-:W-:Y:S01]  /*3040*/  SHF.R.S32.HI R27, RZ, 0x1f, R26 ;  /* 0x0000001fff1b7819 */ /* 0x000fe2000001141a */
[----:B------:R-:W-:Y:S02]  /*3050*/  BSSY B0, `(.L_x_31) ;  /* 0x0000483000007945 */ /* 0x000fe40003800000 */
[----:B------:R-:W-:-:S04]  /*3060*/  IMAD R6, R36, UR6, RZ ;  /* 0x0000000624067c24 */ /* 0x000fc8000f8e02ff */
[C---:B------:R-:W-:Y:S02]  /*3070*/  IMAD R11, R5.reuse, UR7, R6 ;  /* 0x00000007050b7c24 */ /* 0x040fe4000f8e0206 */
[----:B------:R-:W-:Y:S01]  /*3080*/  IMAD.WIDE.U32 R6, R5, UR6, R26 ;  /* 0x0000000605067c25 */ /* 0x000fe2000f8e001a */
[----:B------:R-:W-:-:S03]  /*3090*/  ULDC.64 UR6, c[0x0][0x5c0] ;  /* 0x0001700000067ab9 */ /* 0x000fc60000000a00 */
[----:B------:R-:W-:Y:S02]  /*30a0*/  IMAD.IADD R7, R7, 0x1, R11 ;  /* 0x0000000107077824 */ /* 0x000fe400078e020b */
[----:B0-----:R-:W-:Y:S01]  /*30b0*/  IMAD R10, R25, R30, RZ ;  /* 0x0000001e190a7224 */ /* 0x001fe200078e02ff */
[----:B------:R-:W-:-:S03]  /*30c0*/  SHF.L.U64.HI R28, R30, 0x7, R31 ;  /* 0x000000071e1c7819 */ /* 0x000fc6000001021f */
[C---:B------:R-:W-:Y:S02]  /*30d0*/  IMAD R13, R35.reuse, R31, R10 ;  /* 0x0000001f230d7224 */ /* 0x040fe400078e020a */
[----:B------:R-:W-:-:S04]  /*30e0*/  IMAD.WIDE.U32 R10, R35, R30, R6 ;  /* 0x0000001e230a7225 */ /* 0x000fc800078e0006 */
[----:B------:R-:W-:Y:S01]  /*30f0*/  IMAD.IADD R11, R11, 0x1, R13 ;  /* 0x000000010b0b7824 */ /* 0x000fe200078e020d */
[----:B------:R-:W-:Y:S01]  /*3100*/  IADD3 R14, P2, R10, UR6, RZ ;  /* 0x000000060a0e7c10 */ /* 0x000fe2000ff5e0ff */
[C---:B------:R-:W-:Y:S01]  /*3110*/  IMAD.SHL.U32 R7, R30.reuse, 0x80, RZ ;  /* 0x000000801e077824 */ /* 0x040fe200078e00ff */
[C---:B------:R-:W-:Y:S02]  /*3120*/  LEA R6, P4, R30.reuse, R10, 0x3 ;  /* 0x0000000a1e067211 */ /* 0x040fe400078818ff */
[----:B------:R-:W-:Y:S02]  /*3130*/  IADD3.X R15, R11, UR7, RZ, P2, !PT ;  /* 0x000000070b0f7c10 */ /* 0x000fe400097fe4ff */
[----:B---3-5:R-:W-:Y:S02]  /*3140*/  FSETP.NEU.AND P2, PT, R9, RZ, PT ;  /* 0x000000ff0900720b */ /* 0x028fe40003f4d000 */
[----:B------:R-:W-:Y:S02]  /*3150*/  LEA.HI.X R29, R30, R11, R31, 0x3, P4 ;  /* 0x0000000b1e1d7211 */ /* 0x000fe400020f1c1f */
[----:B------:R-:W-:-:S02]  /*3160*/  IADD3 R12, P4, R6, UR6, RZ ;  /* 0x00000006060c7c10 */ /* 0x000fc4000ff9e0ff */
[--C-:B------:R-:W-:Y:S02]  /*3170*/  IADD3 R10, P1, P0, R10, UR6, R7.reuse ;  /* 0x000000060a0a7c10 */ /* 0x100fe4000f83e007 */
[----:B------:R-:W-:Y:S02]  /*3180*/  IADD3 R6, P5, P6, R6, UR6, R7 ;  /* 0x0000000606067c10 */ /* 0x000fe4000febe007 */
[--C-:B------:R-:W-:Y:S02]  /*3190*/  IADD3.X R11, R11, UR7, R28.reuse, P1, P0 ;  /* 0x000000070b0b7c10 */ /* 0x100fe40008fe041c */
[C---:B------:R-:W-:Y:S02]  /*31a0*/  IADD3.X R13, R29.reuse, UR7, RZ, P4, !PT ;  /* 0x000000071d0d7c10 */ /* 0x040fe4000a7fe4ff */
[----:B------:R-:W-:Y:S01]  /*31b0*/  IADD3.X R7, R29, UR7, R28, P5, P6 ;  /* 0x000000071d077c10 */ /* 0x000fe2000afec41c */
[----:B------:R-:W-:Y:S06]  /*31c0*/  @!P2 BRA `(.L_x_32) ;  /* 0x00000034009ca947 */ /* 0x000fec0003800000 */
[----:B------:R-:W-:Y:S01]  /*31d0*/  ULDC.64 UR6, c[0x0][0x5b8] ;  /* 0x00016e0000067ab9 */ /* 0x000fe20000000a00 */
[----:B------:R-:W-:Y:S01]  /*31e0*/  ISETP.GE.AND P0, PT, R34, 0x1, PT ;  /* 0x000000012200780c */ /* 0x000fe20003f06270 */
[----:B------:R-:W-:Y:S01]  /*31f0*/  IMAD R28, R36, UR6, RZ ;  /* 0x00000006241c7c24 */ /* 0x000fe2000f8e02ff */
[----:B------:R-:W-:Y:S01]  /*3200*/  ULDC.64 UR10, c[0x0][0x5a8] ;  /* 0x00016a00000a7ab9 */ /* 0x000fe20000000a00 */
[----:B------:R-:W-:Y:S01]  /*3210*/  IMAD.WIDE.U32 R26, R5, UR6, R26 ;  /* 0x00000006051a7c25 */ /* 0x000fe2000f8e001a */
[----:B------:R-:W-:Y:S01]  /*3220*/  ISETP.LT.OR P4, PT, R33, 0x1, !P0 ;  /* 0x000000012100780c */ /* 0x000fe20004781670 */
[----:B------:R-:W-:Y:S02]  /*3230*/  BSSY B1, `(.L_x_33) ;  /* 0x000000c000017945 */ /* 0x000fe40003800000 */
[----:B------:R-:W-:Y:S01]  /*3240*/  IMAD R5, R5, UR7, R28 ;  /* 0x0000000705057c24 */ /* 0x000fe2000f8e021c */
[----:B------:R-:W-:Y:S02]  /*3250*/  ULDC.64 UR6, c[0x0][0x5b0] ;  /* 0x00016c0000067ab9 */ /* 0x000fe40000000a00 */
[----:B------:R-:W-:-:S02]  /*3260*/  IMAD R30, R25, UR6, RZ ;  /* 0x00000006191e7c24 */ /* 0x000fc4000f8e02ff */
[----:B------:R-:W-:Y:S02]  /*3270*/  IMAD.IADD R27, R27, 0x1, R5 ;  /* 0x000000011b1b7824 */ /* 0x000fe400078e0205 */
[C---:B------:R-:W-:Y:S02]  /*3280*/  IMAD R5, R35.reuse, UR7, R30 ;  /* 0x0000000723057c24 */ /* 0x040fe4000f8e021e */
[----:B------:R-:W-:-:S03]  /*3290*/  IMAD.WIDE.U32 R28, R35, UR6, R26 ;  /* 0x00000006231c7c25 */ /* 0x000fc6000f8e001a */
[----:B------:R-:W-:-:S04]  /*32a0*/  IADD3 R28, P1, R28, UR10, RZ ;  /* 0x0000000a1c1c7c10 */ /* 0x000fc8000ff3e0ff */
[--C-:B------:R-:W-:Y:S02]  /*32b0*/  IADD3.X R29, R29, UR11, R5.reuse, P1, !PT ;  /* 0x0000000b1d1d7c10 */ /* 0x100fe40008ffe405 */
[----:B------:R-:W-:Y:S01]  /*32c0*/  PRMT R5, RZ, 0x7610, R5 ;  /* 0x00007610ff057816 */ /* 0x000fe20000000005 */
[----:B------:R-:W-:Y:S06]  /*32d0*/  @P4 BRA `(.L_x_34) ;  /* 0x0000000000044947 */ /* 0x000fec0003800000 */
[----:B------:R0:W5:Y:S02]  /*32e0*/  LDG.E.U8 R5, desc[UR20][R28.64] ;  /* 0x000000141c057981 */ /* 0x000164000c1e1100 */
.L_x_34:
[----:B------:R-:W-:Y:S05]  /*32f0*/  BSYNC B1 ;  /* 0x0000000000017941 */ /* 0x000fea0003800000 */
.L_x_33:
[----:B-----5:R-:W-:Y:S01]  /*3300*/  LOP3.LUT R5, R5, 0xff, RZ, 0xc0, !PT ;  /* 0x000000ff05057812 */ /* 0x020fe200078ec0ff */
[----:B------:R-:W-:Y:S01]  /*3310*/  BSSY B1, `(.L_x_35) ;  /* 0x000000b000017945 */ /* 0x000fe20003800000 */
[----:B------:R-:W-:Y:S02]  /*3320*/  ISETP.LT.OR P2, PT, R33, 0x2, !P0 ;  /* 0x000000022100780c */ /* 0x000fe40004741670 */
[----:B------:R-:W-:-:S05]  /*3330*/  F2FP.F16.E5M2.UNPACK_B R5, R5 ;  /* 0x00000005ff05723e */ /* 0x000fca00020004ff */
[----:B------:R-:W-:Y:S01]  /*3340*/  HADD2.F32 R30, -RZ, R5.H0_H0 ;  /* 0x20000005ff1e7230 */ /* 0x000fe20000004100 */
[----:B------:R-:W-:-:S04]  /*3350*/  PRMT R5, RZ, 0x7610, R5 ;  /* 0x00007610ff057816 */ /* 0x000fc80000000005 */
[----:B------:R-:W-:-:S04]  /*3360*/  FMUL R30, R30, R9 ;  /* 0x000000091e1e7220 */ /* 0x000fc80000400000 */
[----:B--2---:R-:W-:-:S05]  /*3370*/  FFMA R30, R145, R8, R30 ;  /* 0x00000008911e7223 */ /* 0x004fca000000001e */
[----:B------:R-:W-:-:S05]  /*3380*/  F2FP.SATFINITE.E5M2.F32.PACK_AB_MERGE_C R31, RZ, R30, RZ ;  /* 0x0000001eff1f723e */ /* 0x000fca00048060ff */
[----:B------:R1:W-:Y:S01]  /*3390*/  @!P4 STG.E.U8 desc[UR20][R14.64], R31 ;  /* 0x0000001f0e00c986 */ /* 0x0003e2000c101114 */
[----:B------:R-:W-:Y:S05]  /*33a0*/  @P2 BRA `(.L_x_36) ;  /* 0x0000000000042947 */ /* 0x000fea0003800000 */
[----:B------:R2:W5:Y:S02]  /*33b0*/  LDG.E.U8 R5, desc[UR20][R28.64+0x1] ;  /* 0x000001141c057981 */ /* 0x000564000c1e1100 */
.L_x_36:
[----:B------:R-:W-:Y:S05]  /*33c0*/  BSYNC B1 ;  /* 0x0000000000017941 */ /* 0x000fea0003800000 */
.L_x_35:
[----:B-----5:R-:W-:Y:S01]  /*33d0*/  LOP3.LUT R5, R5, 0xff, RZ, 0xc0, !PT ;  /* 0x000000ff05057812 */ /* 0x020fe200078ec0ff */
[----:B------:R-:W-:Y:S01]  /*33e0*/  BSSY B1, `(.L_x_37) ;  /* 0x0000013000017945 */ /* 0x000fe20003800000 */
[----:B------:R-:W-:Y:S02]  /*33f0*/  IADD3 R37, P1, R35, 0x8, RZ ;  /* 0x0000000823257810 */ /* 0x000fe40007f3e0ff */
[----:B------:R-:W-:-:S03]  /*3400*/  F2FP.F16.E5M2.UNPACK_B R5, R5 ;  /* 0x00000005ff05723e */ /* 0x000fc600020004ff */
[----:B-1----:R-:W-:Y:S01]  /*3410*/  IMAD.X R31, RZ, RZ, R25, P1 ;  /* 0x000000ffff1f7224 */ /* 0x002fe200008e0619 */
[----:B------:R-:W-:Y:S01]  /*3420*/  ISETP.GE.AND P1, PT, R34, 0x9, PT ;  /* 0x000000092200780c */ /* 0x000fe20003f26270 */
[----:B------:R-:W-:Y:S02]  /*3430*/  HADD2.F32 R30, -RZ, R5.H0_H0 ;  /* 0x20000005ff1e7230 */ /* 0x000fe40000004100 */
[----:B------:R-:W-:Y:S01]  /*3440*/  IMAD R36, R31, UR6, RZ ;  /* 0x000000061f247c24 */ /* 0x000fe2000f8e02ff */
[----:B------:R-:W-:Y:S02]  /*3450*/  ISETP.LT.OR P5, PT, R33, 0x1, !P1 ;  /* 0x000000012100780c */ /* 0x000fe40004fa1670 */
[----:B------:R-:W-:Y:S01]  /*3460*/  FMUL R5, R30, R9 ;  /* 0x000000091e057220 */ /* 0x000fe20000400000 */
[----:B------:R-:W-:-:S04]  /*3470*/  IMAD.WIDE.U32 R30, R37, UR6, R26 ;  /* 0x00000006251e7c25 */ /* 0x000fc8000f8e001a */
[----:B------:R-:W-:Y:S01]  /*3480*/  FFMA R5, R140, R8, R5 ;  /* 0x000000088c057223 */ /* 0x000fe20000000005 */
[----:B------:R-:W-:Y:S01]  /*3490*/  IMAD R37, R37, UR7, R36 ;  /* 0x0000000725257c24 */ /* 0x000fe2000f8e0224 */
[----:B------:R-:W-:-:S03]  /*34a0*/  IADD3 R30, P4, R30, UR10, RZ ;  /* 0x0000000a1e1e7c10 */ /* 0x000fc6000ff9e0ff */
[----:B------:R-:W-:Y:S02]  /*34b0*/  F2FP.SATFINITE.E5M2.F32.PACK_AB_MERGE_C R39, RZ, R5, RZ ;  /* 0x00000005ff27723e */ /* 0x000fe400048060ff */
[----:B------:R-:W-:Y:S02]  /*34c0*/  IADD3.X R31, R31, UR11, R37, P4, !PT ;  /* 0x0000000b1f1f7c10 */ /* 0x000fe4000a7fe425 */
[----:B------:R-:W-:Y:S01]  /*34d0*/  PRMT R5, RZ, 0x7610, R5 ;  /* 0x00007610ff057816 */ /* 0x000fe20000000005 */
[----:B------:R1:W-:Y:S01]  /*34e0*/  @!P2 STG.E.U8 desc[UR20][R14.64+0x1], R39 ;  /* 0x000001270e00a986 */ /* 0x0003e2000c101114 */
[----:B------:R-:W-:Y:S05]  /*34f0*/  @P5 BRA `(.L_x_38) ;  /* 0x0000000000045947 */ /* 0x000fea0003800000 */
[----:B------:R3:W5:Y:S02]  /*3500*/  LDG.E.U8 R5, desc[UR20][R30.64] ;  /* 0x000000141e057981 */ /* 0x000764000c1e1100 */
.L_x_38:
[----:B------:R-:W-:Y:S05]  /*3510*/  BSYNC B1 ;  /* 0x0000000000017941 */ /* 0x000fea0003800000 */
.L_x_37:
[----:B-----5:R-:W-:Y:S01]  /*3520*/  LOP3.LUT R5, R5, 0xff, RZ, 0xc0, !PT ;  /* 0x000000ff05057812 */ /* 0x020fe200078ec0ff */
[----:B------:R-:W-:Y:S01]  /*3530*/  BSSY B1, `(.L_x_39) ;  /* 0x000000b000017945 */ /* 0x000fe20003800000 */
[----:B------:R-:W-:Y:S02]  /*3540*/  ISETP.LT.OR P2, PT, R33, 0x2, !P1 ;  /* 0x000000022100780c */ /* 0x000fe40004f41670 */
[----:B------:R-:W-:-:S05]  /*3550*/  F2FP.F16.E5M2.UNPACK_B R5, R5 ;  /* 0x00000005ff05723e */ /* 0x000fca00020004ff */
[----:B------:R-:W-:Y:S01]  /*3560*/  HADD2.F32 R36, -RZ, R5.H0_H0 ;  /* 0x20000005ff247230 */ /* 0x000fe20000004100 */
[----:B------:R-:W-:-:S04]  /*3570*/  PRMT R5, RZ, 0x7610, R5 ;  /* 0x00007610ff057816 */ /* 0x000fc80000000005 */
[----:B------:R-:W-:-:S04]  /*3580*/  FMUL R36, R36, R9 ;  /* 0x0000000924247220 */ /* 0x000fc80000400000 */
[----:B------:R-:W-:-:S05]  /*3590*/  FFMA R36, R143, R8, R36 ;  /* 0x000000088f247223 */ /* 0x000fca0000000024 */
[----:B------:R-:W-:-:S05]  /*35a0*/  F2FP.SATFINITE.E5M2.F32.PACK_AB_MERGE_C R37, RZ, R36, RZ ;  /* 0x00000024ff25723e */ /* 0x000fca00048060ff */
[----:B------:R4:W-:Y:S01]  /*35b0*/  @!P5 STG.E.U8 desc[UR20][R12.64], R37 ;  /* 0x000000250c00d986 */ /* 0x0009e2000c101114 */
[----:B------:R-:W-:Y:S05]  /*35c0*/  @P2 BRA `(.L_x_40) ;  /* 0x0000000000042947 */ /* 0x000fea0003800000 */
[----:B------:R0:W5:Y:S02]  /*35d0*/  LDG.E.U8 R5, desc[UR20][R30.64+0x1] ;  /* 0x000001141e057981 */ /* 0x000164000c1e1100 */
.L_x_40:
[----:B------:R-:W-:Y:S05]  /*35e0*/  BSYNC B1 ;  /* 0x0000000000017941 */ /* 0x000fea0003800000 */
.L_x_39:
[----:B-----5:R-:W-:Y:S01]  /*35f0*/  LOP3.LUT R5, R5, 0xff, RZ, 0xc0, !PT ;  /* 0x000000ff05057812 */ /* 0x020fe200078ec0ff */
[----:B------:R-:W-:Y:S01]  /*3600*/  BSSY B1, `(.L_x_41) ;  /* 0x000000b000017945 */ /* 0x000fe20003800000 */
[----:B------:R-:W-:Y:S02]  /*3610*/  ISETP.LT.OR P4, PT, R33, 0x9, !P0 ;  /* 0x000000092100780c */ /* 0x000fe40004781670 */
[----:B------:R-:W-:-:S05]  /*3620*/  F2FP.F16.E5M2.UNPACK_B R5, R5 ;  /* 0x00000005ff05723e */ /* 0x000fca00020004ff */
[----:B------:R-:W-:-:S05]  /*3630*/  HADD2.F32 R36, -RZ, R5.H0_H0 ;  /* 0x20000005ff247230 */ /* 0x000fca0000004100 */
[----:B------:R-:W-:-:S04]  /*3640*/  FMUL R5, R36, R9 ;  /* 0x0000000924057220 */ /* 0x000fc80000400000 */
[----:B------:R-:W-:-:S05]  /*3650*/  FFMA R5, R138, R8, R5 ;  /* 0x000000088a057223 */ /* 0x000fca0000000005 */
[----:B----4-:R-:W-:Y:S02]  /*3660*/  F2FP.SATFINITE.E5M2.F32.PACK_AB_MERGE_C R37, RZ, R5, RZ ;  /* 0x00000005ff25723e */ /* 0x010fe400048060ff */
[----:B------:R-:W-:-:S03]  /*3670*/  PRMT R5, RZ, 0x7610, R5 ;  /* 0x00007610ff057816 */ /* 0x000fc60000000005 */
[----:B------:R4:W-:Y:S01]  /*3680*/  @!P2 STG.E.U8 desc[UR20][R12.64+0x1], R37 ;  /* 0x000001250c00a986 */ /* 0x0009e2000c101114 */
[----:B------:R-:W-:Y:S05]  /*3690*/  @P4 BRA `(.L_x_42) ;  /* 0x0000000000044947 */ /* 0x000fea0003800000 */
[----:B------:R0:W5:Y:S02]  /*36a0*/  LDG.E.U8 R5, desc[UR20][R28.64+0x8] ;  /* 0x000008141c057981 */ /* 0x000164000c1e1100 */
.L_x_42:
[----:B------:R-:W-:Y:S05]  /*36b0*/  BSYNC B1 ;  /* 0x0000000000017941 */ /* 0x000fea0003800000 */
.L_x_41:
        /* <DEDUP_REMOVED lines=8> */
[----:B----4-:R-:W-:-:S05]  /*3740*/  F2FP.SATFINITE.E5M2.F32.PACK_AB_MERGE_C R37, RZ, R36, RZ ;  /* 0x00000024ff25723e */ /* 0x010fca00048060ff */
[----:B------:R4:W-:Y:S01]  /*3750*/  @!P4 STG.E.U8 desc[UR20][R14.64+0x8], R37 ;  /* 0x000008250e00c986 */ /* 0x0009e2000c101114 */
[----:B------:R-:W-:Y:S05]  /*3760*/  @P2 BRA `(.L_x_44) ;  /* 0x0000000000042947 */ /* 0x000fea0003800000 */
[----:B------:R0:W5:Y:S02]  /*3770*/  LDG.E.U8 R5, desc[UR20][R28.64+0x9] ;  /* 0x000009141c057981 */ /* 0x000164000c1e1100 */
.L_x_44:
[----:B------:R-:W-:Y:S05]  /*3780*/  BSYNC B1 ;  /* 0x0000000000017941 */ /* 0x000fea0003800000 */
.L_x_43:
        /* <DEDUP_REMOVED lines=12> */
.L_x_46:
[----:B------:R-:W-:Y:S05]  /*3850*/  BSYNC B1 ;  /* 0x0000000000017941 */ /* 0x000fea0003800000 */
.L_x_45:
        /* <DEDUP_REMOVED lines=12> */
.L_x_48:
[----:B------:R-:W-:Y:S05]  /*3920*/  BSYNC B1 ;  /* 0x0000000000017941 */ /* 0x000fea0003800000 */
.L_x_47:
        /* <DEDUP_REMOVED lines=12> */
.L_x_50:
[----:B------:R-:W-:Y:S05]  /*39f0*/  BSYNC B1 ;  /* 0x0000000000017941 */ /* 0x000fea0003800000 */
.L_x_49:
        /* <DEDUP_REMOVED lines=12> */
.L_x_52:
[----:B------:R-:W-:Y:S05]  /*3ac0*/  BSYNC B1 ;  /* 0x0000000000017941 */ /* 0x000fea0003800000 */
.L_x_51:
        /* <DEDUP_REMOVED lines=12> */
.L_x_54:
[----:B------:R-:W-:Y:S05]  /*3b90*/  BSYNC B1 ;  /* 0x0000000000017941 */ /* 0x000fea0003800000 */
.L_x_53:
        /* <DEDUP_REMOVED lines=12> */
.L_x_56:
[----:B------:R-:W-:Y:S05]  /*3c60*/  BSYNC B1 ;  /* 0x0000000000017941 */ /* 0x000fea0003800000 */
.L_x_55:
        /* <DEDUP_REMOVED lines=12> */
.L_x_58:
[----:B------:R-:W-:Y:S05]  /*3d30*/  BSYNC B1 ;  /* 0x0000000000017941 */ /* 0x000fea0003800000 */
.L_x_57:
        /* <DEDUP_REMOVED lines=12> */
.L_x_60:
[----:B------:R-:W-:Y:S05]  /*3e00*/  BSYNC B1 ;  /* 0x0000000000017941 */ /* 0x000fea0003800000 */
.L_x_59:
        /* <DEDUP_REMOVED lines=12> */
.L_x_62:
[----:B------:R-:W-:Y:S05]  /*3ed0*/  BSYNC B1 ;  /* 0x0000000000017941 */ /* 0x000fea0003800000 */
.L_x_61:
        /* <DEDUP_REMOVED lines=12> */
.L_x_64:
[----:B------:R-:W-:Y:S05]  /*3fa0*/  BSYNC B1 ;  /* 0x0000000000017941 */ /* 0x000fea0003800000 */
.L_x_63:
        /* <DEDUP_REMOVED lines=12> */
.L_x_66:
[----:B------:R-:W-:Y:S05]  /*4070*/  BSYNC B1 ;  /* 0x0000000000017941 */ /* 0x000fea0003800000 */
.L_x_65:
        /* <DEDUP_REMOVED lines=12> */
.L_x_68:
[----:B------:R-:W-:Y:S05]  /*4140*/  BSYNC B1 ;  /* 0x0000000000017941 */ /* 0x000fea0003800000 */
.L_x_67:
        /* <DEDUP_REMOVED lines=12> */
.L_x_70:
[----:B------:R-:W-:Y:S05]  /*4210*/  BSYNC B1 ;  /* 0x0000000000017941 */ /* 0x000fea0003800000 */
.L_x_69:
        /* <DEDUP_REMOVED lines=12> */
.L_x_72:
[----:B------:R-:W-:Y:S05]  /*42e0*/  BSYNC B1 ;  /* 0x0000000000017941 */ /* 0x000fea0003800000 */
.L_x_71:
        /* <DEDUP_REMOVED lines=12> */
.L_x_74:
[----:B------:R-:W-:Y:S05]  /*43b0*/  BSYNC B1 ;  /* 0x0000000000017941 */ /* 0x000fea0003800000 */
.L_x_73:
        /* <DEDUP_REMOVED lines=12> */
.L_x_76:
[----:B------:R-:W-:Y:S05]  /*4480*/  BSYNC B1 ;  /* 0x0000000000017941 */ /* 0x000fea0003800000 */
.L_x_75:
        /* <DEDUP_REMOVED lines=12> */
.L_x_78:
[----:B------:R-:W-:Y:S05]  /*4550*/  BSYNC B1 ;  /* 0x0000000000017941 */ /* 0x000fea0003800000 */
.L_x_77:
        /* <DEDUP_REMOVED lines=12> */
.L_x_80:
[----:B------:R-:W-:Y:S05]  /*4620*/  BSYNC B1 ;  /* 0x0000000000017941 */ /* 0x000fea0003800000 */
.L_x_79:
        /* <DEDUP_REMOVED lines=12> */
.L_x_82:
[----:B------:R-:W-:Y:S05]  /*46f0*/  BSYNC B1 ;  /* 0x0000000000017941 */ /* 0x000fea0003800000 */
.L_x_81:
        /* <DEDUP_REMOVED lines=12> */
.L_x_84:
[----:B------:R-:W-:Y:S05]  /*47c0*/  BSYNC B1 ;  /* 0x0000000000017941 */ /* 0x000fea0003800000 */
.L_x_83:
        /* <DEDUP_REMOVED lines=12> */
.L_x_86:
[----:B------:R-:W-:Y:S05]  /*4890*/  BSYNC B1 ;  /* 0x0000000000017941 */ /* 0x000fea0003800000 */
.L_x_85:
        /* <DEDUP_REMOVED lines=12> */
.L_x_88:
[----:B------:R-:W-:Y:S05]  /*4960*/  BSYNC B1 ;  /* 0x0000000000017941 */ /* 0x000fea0003800000 */
.L_x_87:
        /* <DEDUP_REMOVED lines=12> */
.L_x_90:
[----:B------:R-:W-:Y:S05]  /*4a30*/  BSYNC B1 ;  /* 0x0000000000017941 */ /* 0x000fea0003800000 */
.L_x_89:
        /* <DEDUP_REMOVED lines=12> */
.L_x_92:
[----:B------:R-:W-:Y:S05]  /*4b00*/  BSYNC B1 ;  /* 0x0000000000017941 */ /* 0x000fea0003800000 */
.L_x_91:
[----:B-----5:R-:W-:Y:S01]  /*4b10*/  LOP3.LUT R5, R5, 0xff, RZ, 0xc0, !PT ;  /* 0x000000ff05057812 */ /* 0x020fe200078ec0ff */
[----:B------:R-:W-:Y:S01]  /*4b20*/  BSSY B1, `(.L_x_93) ;  /* 0x000000b000017945 */ /* 0x000fe20003800000 */
[----:B------:R-:W-:Y:S02]  /*4b30*/  ISETP.LT.OR P2, PT, R33, 0x39, !P1 ;  /* 0x000000392100780c */ /* 0x000fe40004f41670 */
[----:B------:R-:W-:-:S05]  /*4b40*/  F2FP.F16.E5M2.UNPACK_B R5, R5 ;  /* 0x00000005ff05723e */ /* 0x000fca00020004ff */
[----:B0-2---:R-:W-:-:S05]  /*4b50*/  HADD2.F32 R28, -RZ, R5.H0_H0 ;  /* 0x20000005ff1c7230 */ /* 0x005fca0000004100 */
[----:B------:R-:W-:-:S04]  /*4b60*/  FMUL R5, R28, R9 ;  /* 0x000000091c057220 */ /* 0x000fc80000400000 */
[----:B------:R-:W-:-:S05]  /*4b70*/  FFMA R5, R112, R8, R5 ;  /* 0x0000000870057223 */ /* 0x000fca0000000005 */
[----:B------:R-:W-:Y:S02]  /*4b80*/  F2FP.SATFINITE.E5M2.F32.PACK_AB_MERGE_C R29, RZ, R5, RZ ;  /* 0x00000005ff1d723e */ /* 0x000fe400048060ff */
[----:B------:R-:W-:-:S03]  /*4b90*/  PRMT R5, RZ, 0x7610, R5 ;  /* 0x00007610ff057816 */ /* 0x000fc60000000005 */
[----:B------:R0:W-:Y:S01]  /*4ba0*/  @!P0 STG.E.U8 desc[UR20][R14.64+0x39], R29 ;  /* 0x0000391d0e008986 */ /* 0x0001e2000c101114 */
[----:B------:R-:W-:Y:S05]  /*4bb0*/  @P2 BRA `(.L_x_94) ;  /* 0x0000000000042947 */ /* 0x000fea0003800000 */
[----:B------:R2:W5:Y:S02]  /*4bc0*/  LDG.E.U8 R5, desc[UR20][R30.64+0x38] ;  /* 0x000038141e057981 */ /* 0x000564000c1e1100 */
.L_x_94:
[----:B------:R-:W-:Y:S05]  /*4bd0*/  BSYNC B1 ;  /* 0x0000000000017941 */ /* 0x000fea0003800000 */
.L_x_93:
[----:B-----5:R-:W-:Y:S01]  /*4be0*/  LOP3.LUT R5, R5, 0xff, RZ, 0xc0, !PT ;  /* 0x000000ff05057812 */ /* 0x020fe200078ec0ff */
[----:B------:R-:W-:Y:S01]  /*4bf0*/  BSSY B1, `(.L_x_95) ;  /* 0x000000b000017945 */ /* 0x000fe20003800000 */
[----:B------:R-:W-:Y:S02]  /*4c00*/  ISETP.LT.OR P1, PT, R33, 0x3a, !P1 ;  /* 0x0000003a2100780c */ /* 0x000fe40004f21670 */
[----:B------:R-:W-:-:S05]  /*4c10*/  F2FP.F16.E5M2.UNPACK_B R5, R5 ;  /* 0x00000005ff05723e */ /* 0x000fca00020004ff */
[----:B01--4-:R-:W-:Y:S01]  /*4c20*/  HADD2.F32 R14, -RZ, R5.H0_H0 ;  /* 0x20000005ff0e7230 */ /* 0x013fe20000004100 */
[----:B------:R-:W-:-:S04]  /*4c30*/  PRMT R5, RZ, 0x7610, R5 ;  /* 0x00007610ff057816 */ /* 0x000fc80000000005 */
[----:B------:R-:W-:-:S04]  /*4c40*/  FMUL R14, R14, R9 ;  /* 0x000000090e0e7220 */ /* 0x000fc80000400000 */
[----:B------:R-:W-:-:S05]  /*4c50*/  FFMA R14, R115, R8, R14 ;  /* 0x00000008730e7223 */ /* 0x000fca000000000e */
[----:B------:R-:W-:-:S05]  /*4c60*/  F2FP.SATFINITE.E5M2.F32.PACK_AB_MERGE_C R15, RZ, R14, RZ ;  /* 0x0000000eff0f723e */ /* 0x000fca00048060ff */
[----:B------:R0:W-:Y:S01]  /*4c70*/  @!P2 STG.E.U8 desc[UR20][R12.64+0x38], R15 ;  /* 0x0000380f0c00a986 */ /* 0x0001e2000c101114 */
[----:B------:R-:W-:Y:S05]  /*4c80*/  @P1 BRA `(.L_x_96) ;  /* 0x0000000000041947 */ /* 0x000fea0003800000 */
[----:B------:R1:W5:Y:S02]  /*4c90*/  LDG.E.U8 R5, desc[UR20][R30.64+0x39] ;  /* 0x000039141e057981 */ /* 0x000364000c1e1100 */
.L_x_96:
[----:B------:R-:W-:Y:S05]  /*4ca0*/  BSYNC B1 ;  /* 0x0000000000017941 */ /* 0x000fea0003800000 */
.L_x_95:
[----:B-----5:R-:W-:Y:S01]  /*4cb0*/  LOP3.LUT R5, R5, 0xff, RZ, 0xc0, !PT ;  /* 0x000000ff05057812 */ /* 0x020fe200078ec0ff */
[----:B------:R-:W-:Y:S01]  /*4cc0*/  BSSY B1, `(.L_x_97) ;  /* 0x0000013000017945 */ /* 0x000fe20003800000 */
[----:B------:R-:W-:Y:S02]  /*4cd0*/  IADD3 R29, P0, R35, 0x80, RZ ;  /* 0x00000080231d7810 */ /* 0x000fe40007f1e0ff */
[----:B------:R-:W-:-:S03]  /*4ce0*/  F2FP.F16.E5M2.UNPACK_B R5, R5 ;  /* 0x00000005ff05723e */ /* 0x000fc600020004ff */
[----:B0-----:R-:W-:Y:S01]  /*4cf0*/  IMAD.X R15, RZ, RZ, R25, P0 ;  /* 0x000000ffff0f7224 */ /* 0x001fe200000e0619 */
        /* <DEDUP_REMOVED lines=9> */
[----:B-123--:R-:W-:Y:S02]  /*4d90*/  F2FP.SATFINITE.E5M2.F32.PACK_AB_MERGE_C R31, RZ, R5, RZ ;  /* 0x00000005ff1f723e */ /* 0x00efe400048060ff */
[----:B------:R-:W-:Y:S02]  /*4da0*/  IADD3.X R15, R15, UR11, R29, P2, !PT ;  /* 0x0000000b0f0f7c10 */ /* 0x000fe400097fe41d */
[----:B------:R-:W-:Y:S01]  /*4db0*/  PRMT R5, RZ, 0x7610, R5 ;  /* 0x00007610ff057816 */ /* 0x000fe20000000005 */
[----:B------:R0:W-:Y:S01]  /*4dc0*/  @!P1 STG.E.U8 desc[UR20][R12.64+0x39], R31 ;  /* 0x0000391f0c009986 */ /* 0x0001e2000c101114 */
[----:B------:R-:W-:Y:S05]  /*4dd0*/  @P4 BRA `(.L_x_98) ;  /* 0x0000000000044947 */ /* 0x000fea0003800000 */
[----:B------:R1:W5:Y:S02]  /*4de0*/  LDG.E.U8 R5, desc[UR20][R14.64] ;  /* 0x000000140e057981 */ /* 0x000364000c1e1100 */
.L_x_98:
[----:B------:R-:W-:Y:S05]  /*4df0*/  BSYNC B1 ;  /* 0x0000000000017941 */ /* 0x000fea0003800000 */
.L_x_97:
[----:B-----5:R-:W-:Y:S01]  /*4e00*/  LOP3.LUT R5, R5, 0xff, RZ, 0xc0, !PT ;  /* 0x000000ff05057812 */ /* 0x020fe200078ec0ff */
[----:B------:R-:W-:Y:S01]  /*4e10*/  BSSY B1, `(.L_x_99) ;  /* 0x000000b000017945 */ /* 0x000fe20003800000 */
[----:B------:R-:W-:Y:S02]  /*4e20*/  ISETP.LT.OR P2, PT, R33, 0x2, !P0 ;  /* 0x000000022100780c */ /* 0x000fe40004741670 */
[----:B------:R-:W-:-:S05]  /*4e30*/  F2FP.F16.E5M2.UNPACK_B R5, R5 ;  /* 0x00000005ff05723e */ /* 0x000fca00020004ff */
[----:B0-----:R-:W-:Y:S01]  /*4e40*/  HADD2.F32 R12, -RZ, R5.H0_H0 ;  /* 0x20000005ff0c7230 */ /* 0x001fe20000004100 */
[----:B------:R-:W-:-:S04]  /*4e50*/  PRMT R5, RZ, 0x7610, R5 ;  /* 0x00007610ff057816 */ /* 0x000fc80000000005 */
[----:B------:R-:W-:-:S04]  /*4e60*/  FMUL R12, R12, R9 ;  /* 0x000000090c0c7220 */ /* 0x000fc80000400000 */
[----:B------:R-:W-:-:S05]  /*4e70*/  FFMA R12, R113, R8, R12 ;  /* 0x00000008710c7223 */ /* 0x000fca000000000c */
[----:B------:R-:W-:-:S05]  /*4e80*/  F2FP.SATFINITE.E5M2.F32.PACK_AB_MERGE_C R13, RZ, R12, RZ ;  /* 0x0000000cff0d723e */ /* 0x000fca00048060ff */
[----:B------:R0:W-:Y:S01]  /*4e90*/  @!P4 STG.E.U8 desc[UR20][R10.64], R13 ;  /* 0x0000000d0a00c986 */ /* 0x0001e2000c101114 */
[----:B------:R-:W-:Y:S05]  /*4ea0*/  @P2 BRA `(.L_x_100) ;  /* 0x0000000000042947 */ /* 0x000fea0003800000 */
[----:B------:R2:W5:Y:S02]  /*4eb0*/  LDG.E.U8 R5, desc[UR20][R14.64+0x1] ;  /* 0x000001140e057981 */ /* 0x000564000c1e1100 */
.L_x_100:
[----:B------:R-:W-:Y:S05]  /*4ec0*/  BSYNC B1 ;  /* 0x0000000000017941 */ /* 0x000fea0003800000 */
.L_x_99:
[----:B-----5:R-:W-:Y:S01]  /*4ed0*/  LOP3.LUT R5, R5, 0xff, RZ, 0xc0, !PT ;  /* 0x000000ff05057812 */ /* 0x020fe200078ec0ff */
[----:B------:R-:W-:Y:S01]  /*4ee0*/  BSSY B1, `(.L_x_101) ;  /* 0x0000013000017945 */ /* 0x000fe20003800000 */
[----:B------:R-:W-:Y:S02]  /*4ef0*/  IADD3 R35, P1, R35, 0x88, RZ ;  /* 0x0000008823237810 */ /* 0x000fe40007f3e0ff */
[----:B------:R-:W-:-:S03]  /*4f00*/  F2FP.F16.E5M2.UNPACK_B R5, R5 ;  /* 0x00000005ff05723e */ /* 0x000fc600020004ff */
[----:B------:R-:W-:Y:S01]  /*4f10*/  IMAD.X R24, RZ, RZ, R25, P1 ;  /* 0x000000ffff187224 */ /* 0x000fe200008e0619 */
[----:B------:R-:W-:Y:S01]  /*4f20*/  ISETP.GE.AND P1, PT, R34, 0x89, PT ;  /* 0x000000892200780c */ /* 0x000fe20003f26270 */
[----:B------:R-:W-:Y:S02]  /*4f30*/  HADD2.F32 R12, -RZ, R5.H0_H0 ;  /* 0x20000005ff0c7230 */ /* 0x000fe40000004100 */
[----:B------:R-:W-:Y:S01]  /*4f40*/  IMAD R24, R24, UR6, RZ ;  /* 0x0000000618187c24 */ /* 0x000fe2000f8e02ff */
[----:B------:R-:W-:Y:S01]  /*4f50*/  ISETP.LT.OR P5, PT, R33, 0x1, !P1 ;  /* 0x000000012100780c */ /* 0x000fe20004fa1670 */
[----:B------:R-:W-:-:S04]  /*4f60*/  IMAD.WIDE.U32 R26, R35, UR6, R26 ;  /* 0x00000006231a7c25 */ /* 0x000fc8000f8e001a */
[----:B------:R-:W-:Y:S01]  /*4f70*/  FMUL R5, R12, R9 ;  /* 0x000000090c057220 */ /* 0x000fe20000400000 */
[----:B------:R-:W-:-:S03]  /*4f80*/  IMAD R35, R35, UR7, R24 ;  /* 0x0000000723237c24 */ /* 0x000fc6000f8e0218 */
[----:B------:R-:W-:Y:S01]  /*4f90*/  FFMA R5, R108, R8, R5 ;  /* 0x000000086c057223 */ /* 0x000fe20000000005 */
[----:B------:R-:W-:-:S04]  /*4fa0*/  IADD3 R12, P4, R26, UR10, RZ ;  /* 0x0000000a1a0c7c10 */ /* 0x000fc8000ff9e0ff */
[----:B------:R-:W-:Y:S02]  /*4fb0*/  F2FP.SATFINITE.E5M2.F32.PACK_AB_MERGE_C R25, RZ, R5, RZ ;  /* 0x00000005ff19723e */ /* 0x000fe400048060ff */
[----:B0-----:R-:W-:Y:S02]  /*4fc0*/  IADD3.X R13, R27, UR11, R35, P4, !PT ;  /* 0x0000000b1b0d7c10 */ /* 0x001fe4000a7fe423 */
[----:B------:R-:W-:Y:S01]  /*4fd0*/  PRMT R5, RZ, 0x7610, R5 ;  /* 0x00007610ff057816 */ /* 0x000fe20000000005 */
[----:B------:R0:W-:Y:S01]  /*4fe0*/  @!P2 STG.E.U8 desc[UR20][R10.64+0x1], R25 ;  /* 0x000001190a00a986 */ /* 0x0001e2000c101114 */
[----:B------:R-:W-:Y:S05]  /*4ff0*/  @P5 BRA `(.L_x_102) ;  /* 0x0000000000045947 */ /* 0x000fea0003800000 */
[----:B------:R3:W5:Y:S02]  /*5000*/  LDG.E.U8 R5, desc[UR20][R12.64] ;  /* 0x000000140c057981 */ /* 0x000764000c1e1100 */
.L_x_102:
[----:B------:R-:W-:Y:S05]  /*5010*/  BSYNC B1 ;  /* 0x0000000000017941 */ /* 0x000fea0003800000 */
.L_x_101:
        /* <DEDUP_REMOVED lines=8> */
[----:B0-----:R-:W-:-:S05]  /*50a0*/  F2FP.SATFINITE.E5M2.F32.PACK_AB_MERGE_C R25, RZ, R24, RZ ;  /* 0x00000018ff19723e */ /* 0x001fca00048060ff */
[----:B------:R0:W-:Y:S01]  /*50b0*/  @!P5 STG.E.U8 desc[UR20][R6.64], R25 ;  /* 0x000000190600d986 */ /* 0x0001e2000c101114 */
[----:B------:R-:W-:Y:S05]  /*50c0*/  @P2 BRA `(.L_x_104) ;  /* 0x0000000000042947 */ /* 0x000fea0003800000 */
[----:B------:R4:W5:Y:S02]  /*50d0*/  LDG.E.U8 R5, desc[UR20][R12.64+0x1] ;  /* 0x000001140c057981 */ /* 0x000964000c1e1100 */
.L_x_104:
[----:B------:R-:W-:Y:S05]  /*50e0*/  BSYNC B1 ;  /* 0x0000000000017941 */ /* 0x000fea0003800000 */
.L_x_103:
[----:B-----5:R-:W-:Y:S01]  /*50f0*/  LOP3.LUT R5, R5, 0xff, RZ, 0xc0, !PT ;  /* 0x000000ff05057812 */ /* 0x020fe200078ec0ff */
[----:B------:R-:W-:Y:S01]  /*5100*/  BSSY B1, `(.L_x_105) ;  /* 0x000000b000017945 */ /* 0x000fe20003800000 */
[----:B------:R-:W-:Y:S02]  /*5110*/  ISETP.LT.OR P4, PT, R33, 0x9, !P0 ;  /* 0x000000092100780c */ /* 0x000fe40004781670 */
[----:B------:R-:W-:-:S05]  /*5120*/  F2FP.F16.E5M2.UNPACK_B R5, R5 ;  /* 0x00000005ff05723e */ /* 0x000fca00020004ff */
[----:B------:R-:W-:-:S05]  /*5130*/  HADD2.F32 R24, -RZ, R5.H0_H0 ;  /* 0x20000005ff187230 */ /* 0x000fca0000004100 */
[----:B------:R-:W-:-:S04]  /*5140*/  FMUL R5, R24, R9 ;  /* 0x0000000918057220 */ /* 0x000fc80000400000 */
[----:B------:R-:W-:-:S05]  /*5150*/  FFMA R5, R106, R8, R5 ;  /* 0x000000086a057223 */ /* 0x000fca0000000005 */
[----:B0-----:R-:W-:Y:S02]  /*5160*/  F2FP.SATFINITE.E5M2.F32.PACK_AB_MERGE_C R25, RZ, R5, RZ ;  /* 0x00000005ff19723e */ /* 0x001fe400048060ff */
[----:B------:R-:W-:-:S03]  /*5170*/  PRMT R5, RZ, 0x7610, R5 ;  /* 0x00007610ff057816 */ /* 0x000fc60000000005 */
[----:B------:R0:W-:Y:S01]  /*5180*/  @!P2 STG.E.U8 desc[UR20][R6.64+0x1], R25 ;  /* 0x000001190600a986 */ /* 0x0001e2000c101114 */
[----:B------:R-:W-:Y:S05]  /*5190*/  @P4 BRA `(.L_x_106) ;  /* 0x0000000000044947 */ /* 0x000fea0003800000 */
[----:B------:R0:W5:Y:S02]  /*51a0*/  LDG.E.U8 R5, desc[UR20][R14.64+0x8] ;  /* 0x000008140e057981 */ /* 0x000164000c1e1100 */
.L_x_106:
[----:B------:R-:W-:Y:S05]  /*51b0*/  BSYNC B1 ;  /* 0x0000000000017941 */ /* 0x000fea0003800000 */
.L_x_105:
        /* <DEDUP_REMOVED lines=12> */
.L_x_108:
[----:B------:R-:W-:Y:S05]  /*5280*/  BSYNC B1 ;  /* 0x0000000000017941 */ /* 0x000fea0003800000 */
.L_x_107:
        /* <DEDUP_REMOVED lines=12> */
.L_x_110:
[----:B------:R-:W-:Y:S05]  /*5350*/  BSYNC B1 ;  /* 0x0000000000017941 */ /* 0x000fea0003800000 */
.L_x_109:
        /* <DEDUP_REMOVED lines=12> */
.L_x_112:
[----:B------:R-:W-:Y:S05]  /*5420*/  BSYNC B1 ;  /* 0x0000000000017941 */ /* 0x000fea0003800000 */
.L_x_111:
        /* <DEDUP_REMOVED lines=12> */
.L_x_114:
[----:B------:R-:W-:Y:S05]  /*54f0*/  BSYNC B1 ;  /* 0x0000000000017941 */ /* 0x000fea0003800000 */
.L_x_113:
        /* <DEDUP_REMOVED lines=12> */
.L_x_116:
[----:B------:R-:W-:Y:S05]  /*55c0*/  BSYNC B1 ;  /* 0x0000000000017941 */ /* 0x000fea0003800000 */
.L_x_115:
        /* <DEDUP_REMOVED lines=12> */
.L_x_118:
[----:B------:R-:W-:Y:S05]  /*5690*/  BSYNC B1 ;  /* 0x0000000000017941 */ /* 0x000fea0003800000 */
.L_x_117:
        /* <DEDUP_REMOVED lines=12> */
.L_x_120:
[----:B------:R-:W-:Y:S05]  /*5760*/  BSYNC B1 ;  /* 0x0000000000017941 */ /* 0x000fea0003800000 */
.L_x_119:
        /* <DEDUP_REMOVED lines=12> */
.L_x_122:
[----:B------:R-:W-:Y:S05]  /*5830*/  BSYNC B1 ;  /* 0x0000000000017941 */ /* 0x000fea0003800000 */
.L_x_121:
        /* <DEDUP_REMOVED lines=12> */
.L_x_124:
[----:B------:R-:W-:Y:S05]  /*5900*/  BSYNC B1 ;  /* 0x0000000000017941 */ /* 0x000fea0003800000 */
.L_x_123:
        /* <DEDUP_REMOVED lines=12> */
.L_x_126:
[----:B------:R-:W-:Y:S05]  /*59d0*/  BSYNC B1 ;  /* 0x0000000000017941 */ /* 0x000fea0003800000 */
.L_x_125:
        /* <DEDUP_REMOVED lines=12> */
.L_x_128:
[----:B------:R-:W-:Y:S05]  /*5aa0*/  BSYNC B1 ;  /* 0x0000000000017941 */ /* 0x000fea0003800000 */
.L_x_127:
        /* <DEDUP_REMOVED lines=12> */
.L_x_130:
[----:B------:R-:W-:Y:S05]  /*5b70*/  BSYNC B1 ;  /* 0x0000000000017941 */ /* 0x000fea0003800000 */
.L_x_129:
        /* <DEDUP_REMOVED lines=12> */
.L_x_132:
[----:B------:R-:W-:Y:S05]  /*5c40*/  BSYNC B1 ;  /* 0x0000000000017941 */ /* 0x000fea0003800000 */
.L_x_131:
        /* <DEDUP_REMOVED lines=12> */
.L_x_134:
[----:B------:R-:W-:Y:S05]  /*5d10*/  BSYNC B1 ;  /* 0x0000000000017941 */ /* 0x000fea0003800000 */
.L_x_133:
        /* <DEDUP_REMOVED lines=12> */
.L_x_136:
[----:B------:R-:W-:Y:S05]  /*5de0*/  BSYNC B1 ;  /* 0x0000000000017941 */ /* 0x000fea0003800000 */
.L_x_135:
        /* <DEDUP_REMOVED lines=12> */
.L_x_138:
[----:B------:R-:W-:Y:S05]  /*5eb0*/  BSYNC B1 ;  /* 0x0000000000017941 */ /* 0x000fea0003800000 */
.L_x_137:
        /* <DEDUP_REMOVED lines=12> */
.L_x_140:
[----:B------:R-:W-:Y:S05]  /*5f80*/  BSYNC B1 ;  /* 0x0000000000017941 */ /* 0x000fea0003800000 */
.L_x_139:
        /* <DEDUP_REMOVED lines=12> */
.L_x_142:
[----:B------:R-:W-:Y:S05]  /*6050*/  BSYNC B1 ;  /* 0x0000000000017941 */ /* 0x000fea0003800000 */
.L_x_141:
        /* <DEDUP_REMOVED lines=12> */
.L_x_144:
[----:B------:R-:W-:Y:S05]  /*6120*/  BSYNC B1 ;  /* 0x0000000000017941 */ /* 0x000fea0003800000 */
.L_x_143:
        /* <DEDUP_REMOVED lines=12> */
.L_x_146:
[----:B------:R-:W-:Y:S05]  /*61f0*/  BSYNC B1 ;  /* 0x0000000000017941 */ /* 0x000fea0003800000 */
.L_x_145:
        /* <DEDUP_REMOVED lines=12> */
.L_x_148:
[----:B------:R-:W-:Y:S05]  /*62c0*/  BSYNC B1 ;  /* 0x0000000000017941 */ /* 0x000fea0003800000 */
.L_x_147:
        /* <DEDUP_REMOVED lines=12> */
.L_x_150:
[----:B------:R-:W-:Y:S05]  /*6390*/  BSYNC B1 ;  /* 0x0000000000017941 */ /* 0x000fea0003800000 */
.L_x_149:
        /* <DEDUP_REMOVED lines=12> */
.L_x_152:
[----:B------:R-:W-:Y:S05]  /*6460*/  BSYNC B1 ;  /* 0x0000000000017941 */ /* 0x000fea0003800000 */
.L_x_151:
        /* <DEDUP_REMOVED lines=12> */
.L_x_154:
[----:B------:R-:W-:Y:S05]  /*6530*/  BSYNC B1 ;  /* 0x0000000000017941 */ /* 0x000fea0003800000 */
.L_x_153:
        /* <DEDUP_REMOVED lines=12> */
.L_x_156:
[----:B------:R-:W-:Y:S05]  /*6600*/  BSYNC B1 ;  /* 0x0000000000017941 */ /* 0x000fea0003800000 */
.L_x_155:
[----:B-----5:R-:W-:Y:S01]  /*6610*/  LOP3.LUT R5, R5, 0xff, RZ, 0xc0, !PT ;  /* 0x000000ff05057812 */ /* 0x020fe200078ec0ff */
[----:B------:R-:W-:Y:S01]  /*6620*/  BSSY B1, `(.L_x_157) ;  /* 0x000000b000017945 */ /* 0x000fe20003800000 */
[----:B------:R-:W-:Y:S02]  /*6630*/  ISETP.LT.OR P2, PT, R33, 0x39, !P1 ;  /* 0x000000392100780c */ /* 0x000fe40004f41670 */
[----:B------:R-:W-:-:S05]  /*6640*/  F2FP.F16.E5M2.UNPACK_B R5, R5 ;  /* 0x00000005ff05723e */ /* 0x000fca00020004ff */
[----:B012---:R-:W-:-:S05]  /*6650*/  HADD2.F32 R14, -RZ, R5.H0_H0 ;  /* 0x20000005ff0e7230 */ /* 0x007fca0000004100 */
[----:B------:R-:W-:-:S04]  /*6660*/  FMUL R5, R14, R9 ;  /* 0x000000090e057220 */ /* 0x000fc80000400000 */
[----:B------:R-:W-:-:S05]  /*6670*/  FFMA R5, R16, R8, R5 ;  /* 0x0000000810057223 */ /* 0x000fca0000000005 */
[----:B------:R-:W-:Y:S02]  /*6680*/  F2FP.SATFINITE.E5M2.F32.PACK_AB_MERGE_C R15, RZ, R5, RZ ;  /* 0x00000005ff0f723e */ /* 0x000fe400048060ff */
[----:B------:R-:W-:-:S03]  /*6690*/  PRMT R5, RZ, 0x7610, R5 ;  /* 0x00007610ff057816 */ /* 0x000fc60000000005 */
[----:B------:R0:W-:Y:S01]  /*66a0*/  @!P0 STG.E.U8 desc[UR20][R10.64+0x39], R15 ;  /* 0x0000390f0a008986 */ /* 0x0001e2000c101114 */
[----:B------:R-:W-:Y:S05]  /*66b0*/  @P2 BRA `(.L_x_158) ;  /* 0x0000000000042947 */ /* 0x000fea0003800000 */
[----:B------:R1:W5:Y:S02]  /*66c0*/  LDG.E.U8 R5, desc[UR20][R12.64+0x38] ;  /* 0x000038140c057981 */ /* 0x000364000c1e1100 */
.L_x_158:
[----:B------:R-:W-:Y:S05]  /*66d0*/  BSYNC B1 ;  /* 0x0000000000017941 */ /* 0x000fea0003800000 */
.L_x_157:
        /* <DEDUP_REMOVED lines=12> */
.L_x_160:
[----:B------:R-:W-:Y:S05]  /*67a0*/  BSYNC B1 ;  /* 0x0000000000017941 */ /* 0x000fea0003800000 */
.L_x_159:
[----:B------:R-:W-:Y:S05]  /*67b0*/  @P1 BRA `(.L_x_161) ;  /* 0x0000001000301947 */ /* 0x000fea0003800000 */
[----:B-----5:R-:W-:-:S04]  /*67c0*/  LOP3.LUT R5, R5, 0xff, RZ, 0xc0, !PT ;  /* 0x000000ff05057812 */ /* 0x020fc800078ec0ff */
[----:B------:R-:W-:-:S05]  /*67d0*/  F2FP.F16.E5M2.UNPACK_B R5, R5 ;  /* 0x00000005ff05723e */ /* 0x000fca00020004ff */
[----:B------:R-:W-:-:S05]  /*67e0*/  HADD2.F32 R10, -RZ, R5.H0_H0 ;  /* 0x20000005ff0a7230 */ /* 0x000fca0000004100 */
[----:B------:R-:W-:-:S04]  /*67f0*/  FMUL R5, R10, R9 ;  /* 0x000000090a057220 */ /* 0x000fc80000400000 */
[----:B------:R-:W-:-:S05]  /*6800*/  FFMA R5, R18, R8, R5 ;  /* 0x0000000812057223 */ /* 0x000fca0000000005 */
[----:B------:R-:W-:-:S05]  /*6810*/  F2FP.SATFINITE.E5M2.F32.PACK_AB_MERGE_C R5, RZ, R5, RZ ;  /* 0x00000005ff05723e */ /* 0x000fca00048060ff */
[----:B------:R0:W-:Y:S01]  /*6820*/  STG.E.U8 desc[UR20][R6.64+0x39], R5 ;  /* 0x0000390506007986 */ /* 0x0001e2000c101114 */
[----:B------:R-:W-:Y:S05]  /*6830*/  BRA `(.L_x_161) ;  /* 0x0000001000107947 */ /* 0x000fea0003800000 */
.L_x_32:
[C---:B------:R-:W-:Y:S01]  /*6840*/  ISETP.GE.AND P0, PT, R34.reuse, 0x1, PT ;  /* 0x000000012200780c */ /* 0x040fe20003f06270 */
[-C--:B--2---:R-:W-:Y:S01]  /*6850*/  FMUL R145, R145, R8.reuse ;  /* 0x0000000891917220 */ /* 0x084fe20000400000 */
[----:B------:R-:W-:Y:S01]  /*6860*/  ISETP.GE.AND P2, PT, R34, 0x9, PT ;  /* 0x000000092200780c */ /* 0x000fe20003f46270 */
[-C--:B------:R-:W-:Y:S01]  /*6870*/  FMUL R140, R140, R8.reuse ;  /* 0x000000088c8c7220 */ /* 0x080fe20000400000 */
[----:B------:R-:W-:Y:S01]  /*6880*/  ISETP.LT.OR P1, PT, R33, 0x1, !P0 ;  /* 0x000000012100780c */ /* 0x000fe20004721670 */
[-C--:B------:R-:W-:Y:S01]  /*6890*/  FMUL R143, R143, R8.reuse ;  /* 0x000000088f8f7220 */ /* 0x080fe20000400000 */
[----:B------:R-:W-:Y:S01]  /*68a0*/  F2FP.SATFINITE.E5M2.F32.PACK_AB_MERGE_C R145, RZ, R145, RZ ;  /* 0x00000091ff91723e */ /* 0x000fe200048060ff */
[-C--:B------:R-:W-:Y:S01]  /*68b0*/  FMUL R138, R138, R8.reuse ;  /* 0x000000088a8a7220 */ /* 0x080fe20000400000 */
[----:B------:R-:W-:Y:S01]  /*68c0*/  ISETP.LT.OR P4, PT, R33, 0x2, !P0 ;  /* 0x000000022100780c */ /* 0x000fe20004781670 */
[-C--:B------:R-:W-:Y:S01]  /*68d0*/  FMUL R141, R141, R8.reuse ;  /* 0x000000088d8d7220 */ /* 0x080fe20000400000 */
[C---:B------:R-:W-:Y:S01]  /*68e0*/  ISETP.LT.OR P5, PT, R33.reuse, 0x1, !P2 ;  /* 0x000000012100780c */ /* 0x040fe200057a1670 */
[-C--:B------:R-:W-:Y:S01]  /*68f0*/  FMUL R136, R136, R8.reuse ;  /* 0x0000000888887220 */ /* 0x080fe20000400000 */
[----:B------:R-:W-:Y:S01]  /*6900*/  ISETP.LT.OR P6, PT, R33, 0x2, !P2 ;  /* 0x000000022100780c */ /* 0x000fe200057c1670 */
[----:B------:R-:W-:Y:S01]  /*6910*/  FMUL R139, R139, R8 ;  /* 0x000000088b8b7220 */ /* 0x000fe20000400000 */
[----:B------:R-:W-:Y:S01]  /*6920*/  F2FP.SATFINITE.E5M2.F32.PACK_AB_MERGE_C R5, RZ, R140, RZ ;  /* 0x0000008cff05723e */ /* 0x000fe200048060ff */
[-C--:B------:R-:W-:Y:S01]  /*6930*/  FMUL R134, R134, R8.reuse ;  /* 0x0000000886867220 */ /* 0x080fe20000400000 */
[----:B------:R-:W-:Y:S01]  /*6940*/  F2FP.SATFINITE.E5M2.F32.PACK_AB_MERGE_C R143, RZ, R143, RZ ;  /* 0x0000008fff8f723e */ /* 0x000fe200048060ff */
[----:B------:R-:W-:Y:S01]  /*6950*/  @!P1 STG.E.U8 desc[UR20][R14.64], R145 ;  /* 0x000000910e009986 */ /* 0x000fe2000c101114 */
[----:B------:R-:W-:Y:S01]  /*6960*/  ISETP.LT.OR P1, PT, R33, 0x9, !P0 ;  /* 0x000000092100780c */ /* 0x000fe20004721670 */
[----:B------:R-:W-:Y:S01]  /*6970*/  FMUL R137, R137, R8 ;  /* 0x0000000889897220 */ /* 0x000fe20000400000 */
[----:B------:R-:W-:Y:S01]  /*6980*/  F2FP.SATFINITE.E5M2.F32.PACK_AB_MERGE_C R25, RZ, R138, RZ ;  /* 0x0000008aff19723e */ /* 0x000fe200048060ff */
[----:B------:R0:W-:Y:S01]  /*6990*/  @!P4 STG.E.U8 desc[UR20][R14.64+0x1], R5 ;  /* 0x000001050e00c986 */ /* 0x0001e2000c101114 */
[----:B------:R-:W-:Y:S01]  /*69a0*/  F2FP.SATFINITE.E5M2.F32.PACK_AB_MERGE_C R141, RZ, R141, RZ ;  /* 0x0000008dff8d723e */ /* 0x000fe200048060ff */
[-C--:B------:R-:W-:Y:S01]  /*69b0*/  FMUL R132, R132, R8.reuse ;  /* 0x0000000884847220 */ /* 0x080fe20000400000 */
[C---:B------:R-:W-:Y:S01]  /*69c0*/  ISETP.LT.OR P4, PT, R33.reuse, 0xa, !P0 ;  /* 0x0000000a2100780c */ /* 0x040fe20004781670 */
[----:B------:R-:W-:Y:S01]  /*69d0*/  @!P5 STG.E.U8 desc[UR20][R12.64], R143 ;  /* 0x0000008f0c00d986 */ /* 0x000fe2000c101114 */
[----:B------:R-:W-:Y:S01]  /*69e0*/  ISETP.LT.OR P5, PT, R33, 0x9, !P2 ;  /* 0x000000092100780c */ /* 0x000fe200057a1670 */
[-C--:B------:R-:W-:Y:S01]  /*69f0*/  FMUL R135, R135, R8.reuse ;  /* 0x0000000887877220 */ /* 0x080fe20000400000 */
[----:B------:R-:W-:Y:S01]  /*6a00*/  F2FP.SATFINITE.E5M2.F32.PACK_AB_MERGE_C R139, RZ, R139, RZ ;  /* 0x0000008bff8b723e */ /* 0x000fe200048060ff */
[----:B------:R1:W-:Y:S01]  /*6a10*/  @!P6 STG.E.U8 desc[UR20][R12.64+0x1], R25 ;  /* 0x000001190c00e986 */ /* 0x0003e2000c101114 */
[C---:B------:R-:W-:Y:S01]  /*6a20*/  ISETP.LT.OR P6, PT, R33.reuse, 0xa, !P2 ;  /* 0x0000000a2100780c */ /* 0x040fe200057c1670 */
[-C--:B------:R-:W-:Y:S01]  /*6a30*/  FMUL R130, R130, R8.reuse ;  /* 0x0000000882827220 */ /* 0x080fe20000400000 */
[----:B------:R-:W-:Y:S01]  /*6a40*/  F2FP.SATFINITE.E5M2.F32.PACK_AB_MERGE_C R137, RZ, R137, RZ ;  /* 0x00000089ff89723e */ /* 0x000fe200048060ff */
[----:B------:R-:W-:Y:S01]  /*6a50*/  @!P1 STG.E.U8 desc[UR20][R14.64+0x8], R141 ;  /* 0x0000088d0e009986 */ /* 0x000fe2000c101114 */
[----:B------:R-:W-:Y:S01]  /*6a60*/  ISETP.LT.OR P1, PT, R33, 0x11, !P0 ;  /* 0x000000112100780c */ /* 0x000fe20004721670 */
[----:B------:R-:W-:Y:S01]  /*6a70*/  FMUL R133, R133, R8 ;  /* 0x0000000885857220 */ /* 0x000fe20000400000 */
[----:B0-----:R-:W-:Y:S01]  /*6a80*/  F2FP.SATFINITE.E5M2.F32.PACK_AB_MERGE_C R5, RZ, R136, RZ ;  /* 0x00000088ff05723e */ /* 0x001fe200048060ff */
[-C--:B------:R-:W-:Y:S01]  /*6a90*/  FMUL R128, R128, R8.reuse ;  /* 0x0000000880807220 */ /* 0x080fe20000400000 */
[----:B------:R-:W-:Y:S01]  /*6aa0*/  F2FP.SATFINITE.E5M2.F32.PACK_AB_MERGE_C R135, RZ, R135, RZ ;  /* 0x00000087ff87723e */ /* 0x000fe200048060ff */
[----:B------:R-:W-:Y:S01]  /*6ab0*/  FMUL R131, R131, R8 ;  /* 0x0000000883837220 */ /* 0x000fe20000400000 */
[----:B------:R-:W-:Y:S01]  /*6ac0*/  F2FP.SATFINITE.E5M2.F32.PACK_AB_MERGE_C R133, RZ, R133, RZ ;  /* 0x00000085ff85723e */ /* 0x000fe200048060ff */
[----:B------:R0:W-:Y:S01]  /*6ad0*/  @!P4 STG.E.U8 desc[UR20][R14.64+0x9], R5 ;  /* 0x000009050e00c986 */ /* 0x0001e2000c101114 */
[----:B-1----:R-:W-:Y:S01]  /*6ae0*/  F2FP.SATFINITE.E5M2.F32.PACK_AB_MERGE_C R25, RZ, R134, RZ ;  /* 0x00000086ff19723e */ /* 0x002fe200048060ff */
        /* <DEDUP_REMOVED lines=15> */
[-C--:B------:R-:W-:Y:S01]  /*6be0*/  FMUL R125, R125, R8.reuse ;  /* 0x000000087d7d7220 */ /* 0x080fe20000400000 */
[----:B------:R-:W-:Y:S01]  /*6bf0*/  FMUL R120, R120, R8 ;  /* 0x0000000878787220 */ /* 0x000fe20000400000 */
[----:B------:R-:W-:Y:S01]  /*6c00*/  F2FP.SATFINITE.E5M2.F32.PACK_AB_MERGE_C R127, RZ, R127, RZ ;  /* 0x0000007fff7f723e */ /* 0x000fe200048060ff */
[----:B------:R0:W-:Y:S01]  /*6c10*/  @!P4 STG.E.U8 desc[UR20][R14.64+0x11], R5 ;  /* 0x000011050e00c986 */ /* 0x0001e2000c101114 */
[----:B-1----:R-:W-:Y:S01]  /*6c20*/  F2FP.SATFINITE.E5M2.F32.PACK_AB_MERGE_C R25, RZ, R130, RZ ;  /* 0x00000082ff19723e */ /* 0x002fe200048060ff */
[-C--:B------:R-:W-:Y:S01]  /*6c30*/  FMUL R123, R123, R8.reuse ;  /* 0x000000087b7b7220 */ /* 0x080fe20000400000 */
[C---:B------:R-:W-:Y:S01]  /*6c40*/  ISETP.LT.OR P4, PT, R33.reuse, 0x1a, !P0 ;  /* 0x0000001a2100780c */ /* 0x040fe20004781670 */
[----:B------:R-:W-:Y:S01]  /*6c50*/  @!P5 STG.E.U8 desc[UR20][R12.64+0x10], R135 ;  /* 0x000010870c00d986 */ /* 0x000fe2000c101114 */
[C---:B------:R-:W-:Y:S01]  /*6c60*/  ISETP.LT.OR P5, PT, R33.reuse, 0x19, !P2 ;  /* 0x000000192100780c */ /* 0x040fe200057a1670 */
[-C--:B------:R-:W-:Y:S01]  /*6c70*/  FMUL R118, R118, R8.reuse ;  /* 0x0000000876767220 */ /* 0x080fe20000400000 */
[----:B------:R-:W-:Y:S01]  /*6c80*/  F2FP.SATFINITE.E5M2.F32.PACK_AB_MERGE_C R125, RZ, R125, RZ ;  /* 0x0000007dff7d723e */ /* 0x000fe200048060ff */
[----:B------:R1:W-:Y:S01]  /*6c90*/  @!P6 STG.E.U8 desc[UR20][R12.64+0x11], R25 ;  /* 0x000011190c00e986 */ /* 0x0003e2000c101114 */
[----:B------:R-:W-:Y:S01]  /*6ca0*/  ISETP.LT.OR P6, PT, R33, 0x1a, !P2 ;  /* 0x0000001a2100780c */ /* 0x000fe200057c1670 */
        /* <DEDUP_REMOVED lines=8> */
[-C--:B------:R-:W-:Y:S01]  /*6d30*/  FMUL R114, R114, R8.reuse ;  /* 0x0000000872727220 */ /* 0x080fe20000400000 */
[----:B------:R-:W-:Y:S01]  /*6d40*/  FMUL R112, R112, R8 ;  /* 0x0000000870707220 */ /* 0x000fe20000400000 */
[----:B-1----:R-:W-:Y:S01]  /*6d50*/  F2FP.SATFINITE.E5M2.F32.PACK_AB_MERGE_C R25, RZ, R126, RZ ;  /* 0x0000007eff19723e */ /* 0x002fe200048060ff */
[----:B------:R0:W-:Y:S01]  /*6d60*/  @!P4 STG.E.U8 desc[UR20][R14.64+0x19], R5 ;  /* 0x000019050e00c986 */ /* 0x0001e2000c101114 */
[----:B------:R-:W-:Y:S01]  /*6d70*/  ISETP.LT.OR P4, PT, R33, 0x22, !P0 ;  /* 0x000000222100780c */ /* 0x000fe20004781670 */
[-C--:B------:R-:W-:Y:S01]  /*6d80*/  FMUL R117, R117, R8.reuse ;  /* 0x0000000875757220 */ /* 0x080fe20000400000 */
[----:B------:R-:W-:Y:S01]  /*6d90*/  F2FP.SATFINITE.E5M2.F32.PACK_AB_MERGE_C R119, RZ, R119, RZ ;  /* 0x00000077ff77723e */ /* 0x000fe200048060ff */
[----:B------:R-:W-:Y:S01]  /*6da0*/  @!P5 STG.E.U8 desc[UR20][R12.64+0x18], R131 ;  /* 0x000018830c00d986 */ /* 0x000fe2000c101114 */
[----:B------:R-:W-:Y:S01]  /*6db0*/  ISETP.LT.OR P5, PT, R33, 0x21, !P2 ;  /* 0x000000212100780c */ /* 0x000fe200057a1670 */
[----:B------:R-:W-:Y:S01]  /*6dc0*/  FMUL R115, R115, R8 ;  /* 0x0000000873737220 */ /* 0x000fe20000400000 */
[----:B------:R-:W-:Y:S01]  /*6dd0*/  F2FP.SATFINITE.E5M2.F32.PACK_AB_MERGE_C R27, RZ, R112, RZ ;  /* 0x00000070ff1b723e */ /* 0x000fe200048060ff */
[----:B------:R1:W-:Y:S01]  /*6de0*/  @!P6 STG.E.U8 desc[UR20][R12.64+0x19], R25 ;  /* 0x000019190c00e986 */ /* 0x0003e2000c101114 */
[----:B------:R-:W-:Y:S01]  /*6df0*/  ISETP.LT.OR P6, PT, R33, 0x22, !P2 ;  /* 0x000000222100780c */ /* 0x000fe200057c1670 */
[-C--:B------:R-:W-:Y:S01]  /*6e00*/  FMUL R110, R110, R8.reuse ;  /* 0x000000086e6e7220 */ /* 0x080fe20000400000 */
[-C--:B------:R-:W-:Y:S01]  /*6e10*/  FMUL R113, R113, R8.reuse ;  /* 0x0000000871717220 */ /* 0x080fe20000400000 */
        /* <DEDUP_REMOVED lines=39> */
[-C--:B------:R-:W-:Y:S01]  /*7090*/  FMUL R101, R101, R8.reuse ;  /* 0x0000000865657220 */ /* 0x080fe20000400000 */
[----:B------:R-:W-:Y:S01]  /*70a0*/  @!P1 STG.E.U8 desc[UR20][R14.64+0x30], R121 ;  /* 0x000030790e009986 */ /* 0x000fe2000c101114 */
[----:B------:R-:W-:Y:S01]  /*70b0*/  ISETP.LT.OR P1, PT, R33, 0x39, !P0 ;  /* 0x000000392100780c */ /* 0x000fe20004721670 */
[-C--:B------:R-:W-:Y:S01]  /*70c0*/  FMUL R99, R99, R8.reuse ;  /* 0x0000000863637220 */ /* 0x080fe20000400000 */
[----:B------:R-:W-:Y:S01]  /*70d0*/  ISETP.LT.OR P0, PT, R33, 0x3a, !P0 ;  /* 0x0000003a2100780c */ /* 0x000fe20004701670 */
[----:B------:R-:W-:Y:S01]  /*70e0*/  FMUL R94, R94, R8 ;  /* 0x000000085e5e7220 */ /* 0x000fe20000400000 */
[----:B0-----:R-:W-:Y:S01]  /*70f0*/  F2FP.SATFINITE.E5M2.F32.PACK_AB_MERGE_C R5, RZ, R116, RZ ;  /* 0x00000074ff05723e */ /* 0x001fe200048060ff */
[-C--:B------:R-:W-:Y:S01]  /*7100*/  FMUL R92, R92, R8.reuse ;  /* 0x000000085c5c7220 */ /* 0x080fe20000400000 */
[----:B------:R-:W-:Y:S01]  /*7110*/  F2FP.SATFINITE.E5M2.F32.PACK_AB_MERGE_C R103, RZ, R103, RZ ;  /* 0x00000067ff67723e */ /* 0x000fe200048060ff */
[----:B------:R-:W-:Y:S01]  /*7120*/  FMUL R95, R95, R8 ;  /* 0x000000085f5f7220 */ /* 0x000fe20000400000 */
[----:B-1----:R-:W-:Y:S01]  /*7130*/  F2FP.SATFINITE.E5M2.F32.PACK_AB_MERGE_C R25, RZ, R114, RZ ;  /* 0x00000072ff19723e */ /* 0x002fe200048060ff */
[----:B------:R0:W-:Y:S01]  /*7140*/  @!P4 STG.E.U8 desc[UR20][R14.64+0x31], R5 ;  /* 0x000031050e00c986 */ /* 0x0001e2000c101114 */
[----:B------:R-:W-:Y:S01]  /*7150*/  ISETP.LT.OR P4, PT, R33, 0x39, !P2 ;  /* 0x000000392100780c */ /* 0x000fe20005781670 */
[-C--:B------:R-:W-:Y:S01]  /*7160*/  FMUL R97, R97, R8.reuse ;  /* 0x0000000861617220 */ /* 0x080fe20000400000 */
[----:B------:R-:W-:Y:S01]  /*7170*/  ISETP.LT.OR P2, PT, R33, 0x3a, !P2 ;  /* 0x0000003a2100780c */ /* 0x000fe20005741670 */
[----:B------:R-:W-:Y:S01]  /*7180*/  @!P5 STG.E.U8 desc[UR20][R12.64+0x30], R119 ;  /* 0x000030770c00d986 */ /* 0x000fe2000c101114 */
[----:B------:R-:W-:Y:S01]  /*7190*/  F2FP.SATFINITE.E5M2.F32.PACK_AB_MERGE_C R101, RZ, R101, RZ ;  /* 0x00000065ff65723e */ /* 0x000fe200048060ff */
[-C--:B------:R-:W-:Y:S01]  /*71a0*/  FMUL R90, R90, R8.reuse ;  /* 0x000000085a5a7220 */ /* 0x080fe20000400000 */
[----:B------:R-:W-:Y:S01]  /*71b0*/  F2FP.SATFINITE.E5M2.F32.PACK_AB_MERGE_C R99, RZ, R99, RZ ;  /* 0x00000063ff63723e */ /* 0x000fe200048060ff */
[----:B------:R-:W-:Y:S01]  /*71c0*/  @!P6 STG.E.U8 desc[UR20][R12.64+0x31], R25 ;  /* 0x000031190c00e986 */ /* 0x000fe2000c101114 */
[----:B------:R-:W-:Y:S01]  /*71d0*/  F2FP.SATFINITE.E5M2.F32.PACK_AB_MERGE_C R95, RZ, R95, RZ ;  /* 0x0000005fff5f723e */ /* 0x000fe200048060ff */
[-C--:B------:R-:W-:Y:S01]  /*71e0*/  FMUL R22, R22, R8.reuse ;  /* 0x0000000816167220 */ /* 0x080fe20000400000 */
[-C--:B------:R-:W-:Y:S01]  /*71f0*/  FMUL R93, R93, R8.reuse ;  /* 0x000000085d5d7220 */ /* 0x080fe20000400000 */
[----:B------:R-:W-:Y:S01]  /*7200*/  @!P0 STG.E.U8 desc[UR20][R14.64+0x39], R27 ;  /* 0x0000391b0e008986 */ /* 0x000fe2000c101114 */
[----:B------:R-:W-:Y:S01]  /*7210*/  ISETP.GE.AND P0, PT, R34, 0x81, PT ;  /* 0x000000812200780c */ /* 0x000fe20003f06270 */
[----:B------:R-:W-:Y:S01]  /*7220*/  FMUL R91, R91, R8 ;  /* 0x000000085b5b7220 */ /* 0x000fe20000400000 */
[----:B0-----:R-:W-:Y:S01]  /*7230*/  F2FP.SATFINITE.E5M2.F32.PACK_AB_MERGE_C R5, RZ, R110, RZ ;  /* 0x0000006eff05723e */ /* 0x001fe200048060ff */
[----:B------:R0:W-:Y:S01]  /*7240*/  @!P1 STG.E.U8 desc[UR20][R14.64+0x38], R117 ;  /* 0x000038750e009986 */ /* 0x0001e2000c101114 */
[C---:B------:R-:W-:Y:S01]  /*7250*/  ISETP.LT.OR P6, PT, R33.reuse, 0x1, !P0 ;  /* 0x000000012100780c */ /* 0x040fe200047c1670 */
[-C--:B------:R-:W-:Y:S01]  /*7260*/  FMUL R88, R88, R8.reuse ;  /* 0x0000000858587220 */ /* 0x080fe20000400000 */
[----:B------:R-:W-:Y:S01]  /*7270*/  ISETP.LT.OR P5, PT, R33, 0x2, !P0 ;  /* 0x000000022100780c */ /* 0x000fe200047a1670 */
[----:B------:R-:W-:Y:S01]  /*7280*/  @!P4 STG.E.U8 desc[UR20][R12.64+0x38], R115 ;  /* 0x000038730c00c986 */ /* 0x000fe2000c101114 */
[----:B------:R-:W-:Y:S01]  /*7290*/  ISETP.GE.AND P1, PT, R34, 0x89, PT ;  /* 0x000000892200780c */ /* 0x000fe20003f26270 */
[-C--:B------:R-:W-:Y:S01]  /*72a0*/  FMUL R21, R21, R8.reuse ;  /* 0x0000000815157220 */ /* 0x080fe20000400000 */
[----:B------:R-:W-:Y:S01]  /*72b0*/  F2FP.SATFINITE.E5M2.F32.PACK_AB_MERGE_C R97, RZ, R97, RZ ;  /* 0x00000061ff61723e */ /* 0x000fe200048060ff */
[----:B------:R1:W-:Y:S01]  /*72c0*/  @!P2 STG.E.U8 desc[UR20][R12.64+0x39], R5 ;  /* 0x000039050c00a986 */ /* 0x0003e2000c101114 */
[----:B------:R-:W-:Y:S01]  /*72d0*/  ISETP.LT.OR P4, PT, R33, 0x1, !P1 ;  /* 0x000000012100780c */ /* 0x000fe20004f81670 */
[-C--:B------:R-:W-:Y:S01]  /*72e0*/  FMUL R89, R89, R8.reuse ;  /* 0x0000000859597220 */ /* 0x080fe20000400000 */
[----:B------:R-:W-:Y:S01]  /*72f0*/  ISETP.LT.OR P2, PT, R33, 0xa, !P0 ;  /* 0x0000000a2100780c */ /* 0x000fe20004741670 */
[----:B------:R-:W-:Y:S01]  /*7300*/  FMUL R23, R23, R8 ;  /* 0x0000000817177220 */ /* 0x000fe20000400000 */
[----:B0-----:R-:W-:Y:S01]  /*7310*/  F2FP.SATFINITE.E5M2.F32.PACK_AB_MERGE_C R15, RZ, R108, RZ ;  /* 0x0000006cff0f723e */ /* 0x001fe200048060ff */
[----:B------:R-:W-:Y:S01]  /*7320*/  @!P6 STG.E.U8 desc[UR20][R10.64], R113 ;  /* 0x000000710a00e986 */ /* 0x000fe2000c101114 */
[C---:B------:R-:W-:Y:S01]  /*7330*/  ISETP.LT.OR P6, PT, R33.reuse, 0x2, !P1 ;  /* 0x000000022100780c */ /* 0x040fe20004fc1670 */
[-C--:B------:R-:W-:Y:S01]  /*7340*/  FMUL R20, R20, R8.reuse ;  /* 0x0000000814147220 */ /* 0x080fe20000400000 */
[----:B------:R-:W-:Y:S01]  /*7350*/  F2FP.SATFINITE.E5M2.F32.PACK_AB_MERGE_C R93, RZ, R93, RZ ;  /* 0x0000005dff5d723e */ /* 0x000fe200048060ff */
[----:B------:R-:W-:Y:S01]  /*7360*/  @!P5 STG.E.U8 desc[UR20][R10.64+0x1], R15 ;  /* 0x0000010f0a00d986 */ /* 0x000fe2000c101114 */
[----:B------:R-:W-:Y:S01]  /*7370*/  ISETP.LT.OR P5, PT, R33, 0x9, !P0 ;  /* 0x000000092100780c */ /* 0x000fe200047a1670 */
[----:B------:R-:W-:Y:S01]  /*7380*/  FMUL R17, R17, R8 ;  /* 0x0000000811117220 */ /* 0x000fe20000400000 */
[----:B-1----:R-:W-:Y:S01]  /*7390*/  F2FP.SATFINITE.E5M2.F32.PACK_AB_MERGE_C R5, RZ, R106, RZ ;  /* 0x0000006aff05723e */ /* 0x002fe200048060ff */
[----:B------:R-:W-:Y:S01]  /*73a0*/  @!P4 STG.E.U8 desc[UR20][R6.64], R111 ;  /* 0x0000006f0600c986 */ /* 0x000fe2000c101114 */
[----:B------:R-:W-:Y:S01]  /*73b0*/  F2FP.SATFINITE.E5M2.F32.PACK_AB_MERGE_C R13, RZ, R104, RZ ;  /* 0x00000068ff0d723e */ /* 0x000fe200048060ff */
[-C--:B------:R-:W-:Y:S01]  /*73c0*/  FMUL R16, R16, R8.reuse ;  /* 0x0000000810107220 */ /* 0x080fe20000400000 */
[----:B------:R-:W-:Y:S01]  /*73d0*/  ISETP.LT.OR P4, PT, R33, 0x9, !P1 ;  /* 0x000000092100780c */ /* 0x000fe20004f81670 */
[-C--:B------:R-:W-:Y:S01]  /*73e0*/  FMUL R19, R19, R8.reuse ;  /* 0x0000000813137220 */ /* 0x080fe20000400000 */
[----:B------:R-:W-:Y:S01]  /*73f0*/  F2FP.SATFINITE.E5M2.F32.PACK_AB_MERGE_C R91, RZ, R91, RZ ;  /* 0x0000005bff5b723e */ /* 0x000fe200048060ff */
[----:B------:R0:W-:Y:S01]  /*7400*/  @!P6 STG.E.U8 desc[UR20][R6.64+0x1], R5 ;  /* 0x000001050600e986 */ /* 0x0001e2000c101114 */
[C---:B------:R-:W-:Y:S01]  /*7410*/  ISETP.LT.OR P6, PT, R33.reuse, 0xa, !P1 ;  /* 0x0000000a2100780c */ /* 0x040fe20004fc1670 */
[----:B------:R-:W-:Y:S01]  /*7420*/  FMUL R18, R18, R8 ;  /* 0x0000000812127220 */ /* 0x000fe20000400000 */
[----:B------:R-:W-:Y:S01]  /*7430*/  F2FP.SATFINITE.E5M2.F32.PACK_AB_MERGE_C R21, RZ, R21, RZ ;  /* 0x00000015ff15723e */ /* 0x000fe200048060ff */
[----:B------:R1:W-:Y:S01]  /*7440*/  @!P2 STG.E.U8 desc[UR20][R10.64+0x9], R13 ;  /* 0x0000090d0a00a986 */ /* 0x0003e2000c101114 */
[----:B------:R-:W-:-:S02]  /*7450*/  ISETP.LT.OR P2, PT, R33, 0x12, !P0 ;  /* 0x000000122100780c */ /* 0x000fc40004741670 */
[----:B------:R-:W-:Y:S01]  /*7460*/  F2FP.SATFINITE.E5M2.F32.PACK_AB_MERGE_C R89, RZ, R89, RZ ;  /* 0x00000059ff59723e */ /* 0x000fe200048060ff */
[----:B------:R-:W-:Y:S01]  /*7470*/  @!P5 STG.E.U8 desc[UR20][R10.64+0x8], R107 ;  /* 0x0000086b0a00d986 */ /* 0x000fe2000c101114 */
[C---:B------:R-:W-:Y:S02]  /*7480*/  ISETP.LT.OR P5, PT, R33.reuse, 0x11, !P0 ;  /* 0x000000112100780c */ /* 0x040fe400047a1670 */
[----:B------:R-:W-:Y:S01]  /*7490*/  F2FP.SATFINITE.E5M2.F32.PACK_AB_MERGE_C R23, RZ, R23, RZ ;  /* 0x00000017ff17723e */ /* 0x000fe200048060ff */
[----:B------:R-:W-:Y:S01]  /*74a0*/  @!P4 STG.E.U8 desc[UR20][R6.64+0x8], R109 ;  /* 0x0000086d0600c986 */ /* 0x000fe2000c101114 */
[----:B0-----:R-:W-:Y:S02]  /*74b0*/  F2FP.SATFINITE.E5M2.F32.PACK_AB_MERGE_C R5, RZ, R102, RZ ;  /* 0x00000066ff05723e */ /* 0x001fe400048060ff */
[C---:B------:R-:W-:Y:S02]  /*74c0*/  ISETP.LT.OR P4, PT, R33.reuse, 0x11, !P1 ;  /* 0x000000112100780c */ /* 0x040fe40004f81670 */
[----:B-1----:R-:W-:Y:S01]  /*74d0*/  F2FP.SATFINITE.E5M2.F32.PACK_AB_MERGE_C R13, RZ, R98, RZ ;  /* 0x00000062ff0d723e */ /* 0x002fe200048060ff */
[----:B------:R0:W-:Y:S01]  /*74e0*/  @!P6 STG.E.U8 desc[UR20][R6.64+0x9], R5 ;  /* 0x000009050600e986 */ /* 0x0001e2000c101114 */
[----:B------:R-:W-:-:S02]  /*74f0*/  ISETP.LT.OR P6, PT, R33, 0x12, !P1 ;  /* 0x000000122100780c */ /* 0x000fc40004fc1670 */
[----:B------:R-:W-:Y:S01]  /*7500*/  F2FP.SATFINITE.E5M2.F32.PACK_AB_MERGE_C R17, RZ, R17, RZ ;  /* 0x00000011ff11723e */ /* 0x000fe200048060ff */
[----:B------:R1:W-:Y:S01]  /*7510*/  @!P2 STG.E.U8 desc[UR20][R10.64+0x11], R13 ;  /* 0x0000110d0a00a986 */ /* 0x0003e2000c101114 */
[C---:B------:R-:W-:Y:S02]  /*7520*/  ISETP.LT.OR P2, PT, R33.reuse, 0x1a, !P0 ;  /* 0x0000001a2100780c */ /* 0x040fe40004741670 */
[----:B------:R-:W-:Y:S01]  /*7530*/  F2FP.SATFINITE.E5M2.F32.PACK_AB_MERGE_C R19, RZ, R19, RZ ;  /* 0x00000013ff13723e */ /* 0x000fe200048060ff */
[----:B------:R-:W-:Y:S01]  /*7540*/  @!P5 STG.E.U8 desc[UR20][R10.64+0x10], R105 ;  /* 0x000010690a00d986 */ /* 0x000fe2000c101114 */
[----:B------:R-:W-:Y:S02]  /*7550*/  ISETP.LT.OR P5, PT, R33, 0x19, !P0 ;  /* 0x000000192100780c */ /* 0x000fe400047a1670 */
[----:B------:R-:W-:Y:S01]  /*7560*/  F2FP.SATFINITE.E5M2.F32.PACK_AB_MERGE_C R15, RZ, R18, RZ ;  /* 0x00000012ff0f723e */ /* 0x000fe200048060ff */
[----:B------:R-:W-:Y:S01]  /*7570*/  @!P4 STG.E.U8 desc[UR20][R6.64+0x10], R103 ;  /* 0x000010670600c986 */ /* 0x000fe2000c101114 */
[----:B0-----:R-:W-:-:S02]  /*7580*/  F2FP.SATFINITE.E5M2.F32.PACK_AB_MERGE_C R5, RZ, R100, RZ ;  /* 0x00000064ff05723e */ /* 0x001fc400048060ff */
[C---:B------:R-:W-:Y:S02]  /*7590*/  ISETP.LT.OR P4, PT, R33.reuse, 0x19, !P1 ;  /* 0x000000192100780c */ /* 0x040fe40004f81670 */
[----:B-1----:R-:W-:Y:S01]  /*75a0*/  F2FP.SATFINITE.E5M2.F32.PACK_AB_MERGE_C R13, RZ, R96, RZ ;  /* 0x00000060ff0d723e */ /* 0x002fe200048060ff */
[----:B------:R0:W-:Y:S01]  /*75b0*/  @!P6 STG.E.U8 desc[UR20][R6.64+0x11], R5 ;  /* 0x000011050600e986 */ /* 0x0001e2000c101114 */
[----:B------:R-:W-:-:S03]  /*75c0*/  ISETP.LT.OR P6, PT, R33, 0x1a, !P1 ;  /* 0x0000001a2100780c */ /* 0x000fc60004fc1670 */
[----:B------:R1:W-:Y:S01]  /*75d0*/  @!P2 STG.E.U8 desc[UR20][R10.64+0x19], R13 ;  /* 0x0000190d0a00a986 */ /* 0x0003e2000c101114 */
[----:B------:R-:W-:-:S03]  /*75e0*/  ISETP.LT.OR P2, PT, R33, 0x22, !P0 ;  /* 0x000000222100780c */ /* 0x000fc60004741670 */
[----:B------:R-:W-:Y:S01]  /*75f0*/  @!P5 STG.E.U8 desc[UR20][R10.64+0x18], R101 ;  /* 0x000018650a00d986 */ /* 0x000fe2000c101114 */
[C---:B------:R-:W-:Y:S02]  /*7600*/  ISETP.LT.OR P5, PT, R33.reuse, 0x21, !P0 ;  /* 0x000000212100780c */ /* 0x040fe400047a1670 */
[----:B0-----:R-:W-:Y:S01]  /*7610*/  F2FP.SATFINITE.E5M2.F32.PACK_AB_MERGE_C R5, RZ, R94, RZ ;  /* 0x0000005eff05723e */ /* 0x001fe200048060ff */
[----:B------:R-:W-:Y:S01]  /*7620*/  @!P4 STG.E.U8 desc[UR20][R6.64+0x18], R99 ;  /* 0x000018630600c986 */ /* 0x000fe2000c101114 */
        /* <DEDUP_REMOVED lines=25> */
[C---:B------:R-:W-:Y:S02]  /*77c0*/  ISETP.LT.OR P2, PT, R33.reuse, 0x39, !P0 ;  /* 0x000000392100780c */ /* 0x040fe40004741670 */
[C---:B------:R-:W-:Y:S01]  /*77d0*/  ISETP.LT.OR P0, PT, R33.reuse, 0x3a, !P0 ;  /* 0x0000003a2100780c */ /* 0x040fe20004701670 */
[----:B------:R1:W-:Y:S01]  /*77e0*/  @!P5 STG.E.U8 desc[UR20][R10.64+0x30], R89 ;  /* 0x000030590a00d986 */ /* 0x0003e2000c101114 */
[C---:B------:R-:W-:Y:S02]  /*77f0*/  ISETP.LT.OR P5, PT, R33.reuse, 0x39, !P1 ;  /* 0x000000392100780c */ /* 0x040fe40004fa1670 */
[----:B------:R-:W-:Y:S01]  /*7800*/  ISETP.LT.OR P1, PT, R33, 0x3a, !P1 ;  /* 0x0000003a2100780c */ /* 0x000fe20004f21670 */
[----:B------:R1:W-:Y:S01]  /*7810*/  @!P4 STG.E.U8 desc[UR20][R6.64+0x30], R23 ;  /* 0x000030170600c986 */ /* 0x0003e2000c101114 */
[----:B0-----:R-:W-:-:S05]  /*7820*/  F2FP.SATFINITE.E5M2.F32.PACK_AB_MERGE_C R5, RZ, R20, RZ ;  /* 0x00000014ff05723e */ /* 0x001fca00048060ff */
[----:B------:R1:W-:Y:S04]  /*7830*/  @!P6 STG.E.U8 desc[UR20][R6.64+0x31], R5 ;  /* 0x000031050600e986 */ /* 0x0003e8000c101114 */
[----:B------:R1:W-:Y:S04]  /*7840*/  @!P2 STG.E.U8 desc[UR20][R10.64+0x38], R17 ;  /* 0x000038110a00a986 */ /* 0x0003e8000c101114 */
[----:B------:R1:W-:Y:S04]  /*7850*/  @!P0 STG.E.U8 desc[UR20][R10.64+0x39], R13 ;  /* 0x0000390d0a008986 */ /* 0x0003e8000c101114 */
[----:B------:R1:W-:Y:S04]  /*7860*/  @!P5 STG.E.U8 desc[UR20][R6.64+0x38], R19 ;  /* 0x000038130600d986 */ /* 0x0003e8000c101114 */
[----:B------:R1:W-:Y:S02]  /*7870*/  @!P1 STG.E.U8 desc[UR20][R6.64+0x39], R15 ;  /* 0x0000390f06009986 */ /* 0x0003e4000c101114 */
.L_x_161:
[----:B------:R-:W-:Y:S05]  /*7880*/  BSYNC B0 ;  /* 0x0000000000007941 */ /* 0x000fea0003800000 */
.L_x_31:
[----:B------:R-:W-:Y:S01]  /*7890*/  ULDC UR6, c[0x0][0xc] ;  /* 0x0000030000067ab9 */ /* 0x000fe20000000800 */
[----:B------:R-:W-:Y:S01]  /*78a0*/  ULDC UR7, c[0x0][0x10] ;  /* 0x0000040000077ab9 */ /* 0x000fe20000000800 */
[----:B01---5:R-:W0:Y:S01]  /*78b0*/  LDC R5, c[0x0][0x14] ;  /* 0x00000500ff057b82 */ /* 0x023e220000000800 */
[----:B------:R-:W-:Y:S01]  /*78c0*/  UIMAD.WIDE.U32 UR6, UR6, UR7, URZ ;  /* 0x00000007060672a5 */ /* 0x000fe2000f8e003f */
[----:B------:R-:W-:Y:S01]  /*78d0*/  PRMT R7, RZ, 0x7610, R7 ;  /* 0x00007610ff077816 */ /* 0x000fe20000000007 */
[----:B------:R-:W-:-:S04]  /*78e0*/  IMAD.MOV.U32 R6, RZ, RZ, -0x1 ;  /* 0xffffffffff067424 */ /* 0x000fc800078e00ff */
[----:B0-----:R-:W-:-:S04]  /*78f0*/  IMAD.WIDE.U32 R2, R5, UR6, R2 ;  /* 0x0000000605027c25 */ /* 0x001fc8000f8e0002 */
[----:B------:R-:W-:Y:S01]  /*7900*/  IMAD R5, R5, UR7, RZ ;  /* 0x0000000705057c24 */ /* 0x000fe2000f8e02ff */
[----:B------:R-:W-:Y:S02]  /*7910*/  ULDC.64 UR6, c[0x0][0x650] ;  /* 0x0001940000067ab9 */ /* 0x000fe40000000a00 */
[----:B------:R-:W-:Y:S01]  /*7920*/  ISETP.GE.U32.AND P0, PT, R2, UR6, PT ;  /* 0x0000000602007c0c */ /* 0x000fe2000bf06070 */
[----:B------:R-:W-:Y:S02]  /*7930*/  IMAD.IADD R3, R3, 0x1, R5 ;  /* 0x0000000103037824 */ /* 0x000fe400078e0205 */
[----:B------:R-:W-:-:S03]  /*7940*/  IMAD.MOV.U32 R5, RZ, RZ, -0x1 ;  /* 0xffffffffff057424 */ /* 0x000fc600078e00ff */
[----:B------:R-:W-:-:S13]  /*7950*/  ISETP.GE.U32.AND.EX P0, PT, R3, UR7, PT, P0 ;  /* 0x0000000703007c0c */ /* 0x000fda000bf06100 */
[----:B------:R-:W-:Y:S05]  /*7960*/  @P0 BRA `(.L_x_162) ;  /* 0x0000000400600947 */ /* 0x000fea0003800000 */
[----:B------:R-:W0:Y:S01]  /*7970*/  S2R R20, SR_CTAID.X ;  /* 0x0000000000147919 */ /* 0x000e220000002500 */
[----:B------:R-:W1:Y:S01]  /*7980*/  LDC.64 R14, c[0x0][0x628] ;  /* 0x00018a00ff0e7b82 */ /* 0x000e620000000a00 */
[----:B------:R-:W-:Y:S01]  /*7990*/  ULDC UR6, c[0x0][0x150] ;  /* 0x0000540000067ab9 */ /* 0x000fe20000000800 */
[----:B--234-:R-:W-:Y:S01]  /*79a0*/  IMAD.MOV.U32 R12, RZ, RZ, R2 ;  /* 0x000000ffff0c7224 */ /* 0x01cfe200078e0002 */
[----:B------:R-:W2:Y:S01]  /*79b0*/  S2R R22, SR_CTAID.Y ;  /* 0x0000000000167919 */ /* 0x000ea20000002600 */
[----:B------:R-:W-:-:S04]  /*79c0*/  IMAD.MOV.U32 R13, RZ, RZ, R3 ;  /* 0x000000ffff0d7224 */ /* 0x000fc800078e0003 */
[----:B------:R-:W3:Y:S08]  /*79d0*/  LDC R23, c[0x0][0x144] ;  /* 0x00005100ff177b82 */ /* 0x000ef00000000800 */
[----:B------:R-:W4:Y:S08]  /*79e0*/  LDC R16, c[0x0][0x630] ;  /* 0x00018c00ff107b82 */ /* 0x000f300000000800 */
[----:B------:R-:W2:Y:S01]  /*79f0*/  LDC.64 R18, c[0x0][0x620] ;  /* 0x00018800ff127b82 */ /* 0x000ea20000000a00 */
[----:B-1----:R-:W-:-:S04]  /*7a00*/  ISETP.NE.U32.AND P0, PT, R14, RZ, PT ;  /* 0x000000ff0e00720c */ /* 0x002fc80003f05070 */
[----:B------:R-:W-:Y:S02]  /*7a10*/  ISETP.NE.AND.EX P0, PT, R15, RZ, PT, P0 ;  /* 0x000000ff0f00720c */ /* 0x000fe40003f05300 */
[----:B0-----:R-:W-:-:S05]  /*7a20*/  I2FP.F32.U32 R5, R20 ;  /* 0x0000001400057245 */ /* 0x001fca0000201000 */
[----:B------:R-:W-:-:S04]  /*7a30*/  FMUL R5, R5, UR6 ;  /* 0x0000000605057c20 */ /* 0x000fc80008400000 */
[----:B------:R0:W1:Y:S02]  /*7a40*/  F2I.U32.TRUNC.NTZ R21, R5 ;  /* 0x0000000500157305 */ /* 0x000064000020f000 */
[----:B---34-:R-:W-:Y:S05]  /*7a50*/  @!P0 BRA `(.L_x_163) ;  /* 0x0000000000288947 */ /* 0x018fea0003800000 */
[----:B0-----:R-:W0:Y:S02]  /*7a60*/  LDC R5, c[0x0][0x634] ;  /* 0x00018d00ff057b82 */ /* 0x001e240000000800 */
        /* <DEDUP_REMOVED lines=9> */
.L_x_163:
[-CC-:B------:R-:W-:Y:S01]  /*7b00*/  SHF.R.U64 R17, R12, R16.reuse, R13.reuse ;  /* 0x000000100c117219 */ /* 0x180fe2000000120d */
[----:B------:R-:W3:Y:S01]  /*7b10*/  LDC.64 R28, c[0x0][0x640] ;  /* 0x00019000ff1c7b82 */ /* 0x000ee20000000a00 */
[----:B0-----:R-:W-:Y:S01]  /*7b20*/  SHF.R.U32.HI R5, RZ, R16, R13 ;  /* 0x00000010ff057219 */ /* 0x001fe2000001160d */
[----:B-1----:R-:W-:Y:S01]  /*7b30*/  IMAD.MOV R21, RZ, RZ, -R21 ;  /* 0x000000ffff157224 */ /* 0x002fe200078e0a15 */
[----:B------:R-:W-:Y:S01]  /*7b40*/  IADD3 R11, P0, RZ, -R17, RZ ;  /* 0x80000011ff0b7210 */ /* 0x000fe20007f1e0ff */
[----:B------:R-:W-:Y:S02]  /*7b50*/  ULDC UR6, c[0x0][0x154] ;  /* 0x0000550000067ab9 */ /* 0x000fe40000000800 */
[----:B------:R-:W-:Y:S02]  /*7b60*/  IMAD R23, R23, R21, R20 ;  /* 0x0000001517177224 */ /* 0x000fe400078e0214 */
[----:B------:R-:W0:Y:S01]  /*7b70*/  LDC R12, c[0x0][0x618] ;  /* 0x00018600ff0c7b82 */ /* 0x000e220000000800 */
[----:B------:R-:W-:-:S02]  /*7b80*/  IMAD.X R5, RZ, RZ, ~R5, P0 ;  /* 0x000000ffff057224 */ /* 0x000fc400000e0e05 */
[----:B--2---:R-:W-:-:S04]  /*7b90*/  IMAD.WIDE.U32 R6, R11, R18, R2 ;  /* 0x000000120b067225 */ /* 0x004fc800078e0002 */
[----:B------:R-:W-:Y:S01]  /*7ba0*/  IMAD R10, R5, R18, RZ ;  /* 0x00000012050a7224 */ /* 0x000fe200078e02ff */
[----:B------:R-:W1:Y:S03]  /*7bb0*/  LDC R24, c[0x0][0x608] ;  /* 0x00018200ff187b82 */ /* 0x000e660000000800 */
[----:B------:R-:W-:Y:S02]  /*7bc0*/  IMAD R5, R11, R19, R10 ;  /* 0x000000130b057224 */ /* 0x000fe400078e020a */
[----:B------:R-:W-:Y:S02]  /*7bd0*/  IMAD.MOV.U32 R11, RZ, RZ, 0x1 ;  /* 0x00000001ff0b7424 */ /* 0x000fe400078e00ff */
[----:B------:R-:W-:Y:S01]  /*7be0*/  IMAD.IADD R5, R7, 0x1, R5 ;  /* 0x0000000107057824 */ /* 0x000fe200078e0205 */
[----:B------:R-:W2:Y:S01]  /*7bf0*/  LDC R26, c[0x0][0x658] ;  /* 0x00019600ff1a7b82 */ /* 0x000ea20000000800 */
[----:B------:R-:W-:-:S02]  /*7c00*/  I2FP.F32.U32 R7, R22 ;  /* 0x0000001600077245 */ /* 0x000fc40000201000 */
[----:B---3--:R-:W-:-:S03]  /*7c10*/  ISETP.NE.U32.AND P0, PT, R28, RZ, PT ;  /* 0x000000ff1c00720c */ /* 0x008fc60003f05070 */
[----:B------:R-:W-:Y:S01]  /*7c20*/  FMUL R10, R7, UR6 ;  /* 0x00000006070a7c20 */ /* 0x000fe20008400000 */
[----:B------:R-:W-:Y:S01]  /*7c30*/  ISETP.NE.AND.EX P0, PT, R29, RZ, PT, P0 ;  /* 0x000000ff1d00720c */ /* 0x000fe20003f05300 */
[----:B------:R-:W3:Y:S01]  /*7c40*/  LDC R21, c[0x0][0x148] ;  /* 0x00005200ff157b82 */ /* 0x000ee20000000800 */
[-CC-:B0-----:R-:W-:Y:S01]  /*7c50*/  SHF.R.U64 R16, R6, R12.reuse, R5.reuse ;  /* 0x0000000c06107219 */ /* 0x181fe20000001205 */
[----:B------:R0:W4:Y:S01]  /*7c60*/  F2I.U32.TRUNC.NTZ R18, R10 ;  /* 0x0000000a00127305 */ /* 0x000122000020f000 */
[----:B------:R-:W-:Y:S01]  /*7c70*/  SHF.R.U32.HI R5, RZ, R12, R5 ;  /* 0x0000000cff057219 */ /* 0x000fe20000011605 */
[----:B------:R-:W-:-:S04]  /*7c80*/  IMAD.MOV.U32 R7, RZ, RZ, -0x1 ;  /* 0xffffffffff077424 */ /* 0x000fc800078e00ff */
[----:B------:R-:W0:Y:S01]  /*7c90*/  LDC R20, c[0x0][0x600] ;  /* 0x00018000ff147b82 */ /* 0x000e220000000800 */
[-CC-:B-1----:R-:W-:Y:S02]  /*7ca0*/  SHF.R.U64 R14, R16, R24.reuse, R5.reuse ;  /* 0x00000018100e7219 */ /* 0x182fe40000001205 */
[----:B------:R-:W-:-:S05]  /*7cb0*/  SHF.R.U32.HI R5, RZ, R24, R5 ;  /* 0x00000018ff057219 */ /* 0x000fca0000011605 */
[----:B------:R-:W1:Y:S01]  /*7cc0*/  LDC R27, c[0x0][0x648] ;  /* 0x00019200ff1b7b82 */ /* 0x000e620000000800 */
[-C--:B--2---:R-:W-:Y:S02]  /*7cd0*/  SHF.L.U32 R6, R7, R26.reuse, RZ ;  /* 0x0000001a07067219 */ /* 0x084fe400000006ff */
[-CC-:B------:R-:W-:Y:S02]  /*7ce0*/  SHF.R.U64 R19, R14, R26.reuse, R5.reuse ;  /* 0x0000001a0e137219 */ /* 0x180fe40000001205 */
[----:B------:R-:W-:Y:S02]  /*7cf0*/  SHF.R.U32.HI R7, RZ, R26, R5 ;  /* 0x0000001aff077219 */ /* 0x000fe40000011605 */
[----:B------:R-:W-:Y:S01]  /*7d00*/  LOP3.LUT R25, RZ, R6, RZ, 0x33, !PT ;  /* 0x00000006ff197212 */ /* 0x000fe200078e33ff */
[----:B------:R-:W2:Y:S01]  /*7d10*/  LDC R30, c[0x0][0x638] ;  /* 0x00018e00ff1e7b82 */ /* 0x000ea20000000800 */
[----:B------:R-:W-:Y:S01]  /*7d20*/  SHF.L.U32 R26, R11, R26, RZ ;  /* 0x0000001a0b1a7219 */ /* 0x000fe200000006ff */
[----:B------:R-:W-:-:S06]  /*7d30*/  IMAD.MOV.U32 R6, RZ, RZ, R19 ;  /* 0x000000ffff067224 */ /* 0x000fcc00078e0013 */
[----:B------:R-:W0:Y:S01]  /*7d40*/  LDC R31, c[0x0][0x610] ;  /* 0x00018400ff1f7b82 */ /* 0x000e220000000800 */
[----:B----4-:R-:W-:Y:S05]  /*7d50*/  @!P0 BRA `(.L_x_164) ;  /* 0x0000000000288947 */ /* 0x010fea0003800000 */
[----:B------:R-:W4:Y:S02]  /*7d60*/  LDC R6, c[0x0][0x64c] ;  /* 0x00019300ff067b82 */ /* 0x000f240000000800 */
[----:B----4-:R-:W-:-:S05]  /*7d70*/  IADD3 R5, P0, R19, R6, RZ ;  /* 0x0000000613057210 */ /* 0x010fca0007f1e0ff */
[----:B------:R-:W-:-:S04]  /*7d80*/  IMAD.X R15, RZ, RZ, R7, P0 ;  /* 0x000000ffff0f7224 */ /* 0x000fc800000e0607 */
[----:B------:R-:W-:-:S04]  /*7d90*/  IMAD.WIDE.U32 R6, R15, R28, RZ ;  /* 0x0000001c0f067225 */ /* 0x000fc800078e00ff */
[----:B0-----:R-:W-:-:S04]  /*7da0*/  IMAD.WIDE.U32 R10, P0, R5, R29, R6 ;  /* 0x0000001d050a7225 */ /* 0x001fc80007800006 */
[----:B------:R-:W-:-:S04]  /*7db0*/  IMAD.WIDE.U32 R6, R5, R28, RZ ;  /* 0x0000001c05067225 */ /* 0x000fc800078e00ff */
[----:B------:R-:W-:Y:S01]  /*7dc0*/  IMAD.X R13, RZ, RZ, RZ, P0 ;  /* 0x000000ffff0d7224 */ /* 0x000fe200000e06ff */
[----:B------:R-:W-:Y:S01]  /*7dd0*/  IADD3 RZ, P0, R7, R10, RZ ;  /* 0x0000000a07ff7210 */ /* 0x000fe20007f1e0ff */
[----:B------:R-:W-:-:S04]  /*7de0*/  IMAD.MOV.U32 R12, RZ, RZ, R11 ;  /* 0x000000ffff0c7224 */ /* 0x000fc800078e000b */
[----:B------:R-:W-:-:S08]  /*7df0*/  IMAD.WIDE.U32.X R6, R15, R29, R12, P0 ;  /* 0x0000001d0f067225 */ /* 0x000fd000000e040c */
.L_x_164:
[----:B-1----:R-:W-:Y:S01]  /*7e00*/  SHF.R.U64 R5, R6, R27, R7 ;  /* 0x0000001b06057219 */ /* 0x002fe20000001207 */
[----:B0-----:R-:W-:Y:S01]  /*7e10*/  VIADD R7, R20, 0xffffffff ;  /* 0xffffffff14077836 */ /* 0x001fe20000000000 */
[----:B------:R-:W-:Y:S01]  /*7e20*/  LOP3.LUT R32, R14, R25, RZ, 0xc0, !PT ;  /* 0x000000190e207212 */ /* 0x000fe200078ec0ff */
[----:B------:R-:W-:Y:S02]  /*7e30*/  IMAD.MOV R18, RZ, RZ, -R18 ;  /* 0x000000ffff127224 */ /* 0x000fe400078e0a12 */
[----:B------:R-:W-:Y:S01]  /*7e40*/  IMAD.MOV R6, RZ, RZ, -R5 ;  /* 0x000000ffff067224 */ /* 0x000fe200078e0a05 */
[----:B------:R-:W-:Y:S01]  /*7e50*/  LOP3.LUT R16, R16, R7, RZ, 0xc0, !PT ;  /* 0x0000000710107212 */ /* 0x000fe200078ec0ff */
[----:B------:R-:W-:Y:S02]  /*7e60*/  IMAD R32, R26, R5, R32 ;  /* 0x000000051a207224 */ /* 0x000fe400078e0220 */
[----:B---3--:R-:W-:Y:S02]  /*7e70*/  @P3 IMAD R23, R21, R18, R22 ;  /* 0x0000001215173224 */ /* 0x008fe400078e0216 */
[----:B--2---:R-:W-:-:S02]  /*7e80*/  IMAD R5, R6, R30, R19 ;  /* 0x0000001e06057224 */ /* 0x004fc400078e0213 */
[----:B------:R-:W-:Y:S02]  /*7e90*/  IMAD R32, R32, R31, R23 ;  /* 0x0000001f20207224 */ /* 0x000fe400078e0217 */
[----:B------:R-:W-:Y:S02]  /*7ea0*/  IMAD R5, R5, R20, R16 ;  /* 0x0000001405057224 */ /* 0x000fe400078e0210 */
[----:B------:R-:W-:-:S03]  /*7eb0*/  IMAD.MOV.U32 R7, RZ, RZ, 0x1 ;  /* 0x00000001ff077424 */ /* 0x000fc600078e00ff */
[----:B------:R-:W-:Y:S02]  /*7ec0*/  SEL R6, R5, R32, !P3 ;  /* 0x0000002005067207 */ /* 0x000fe40005800000 */
[----:B------:R-:W-:Y:S01]  /*7ed0*/  SEL R32, R32, R5, !P3 ;  /* 0x0000000520207207 */ /* 0x000fe20005800000 */
[----:B------:R-:W-:-:S07]  /*7ee0*/  IMAD.MOV.U32 R5, RZ, RZ, R17 ;  /* 0x000000ffff057224 */ /* 0x000fce00078e0011 */
.L_x_162:
[----:B------:R-:W-:Y:S01]  /*7ef0*/  UIADD3 UR5, UR9, UR5, URZ ;  /* 0x0000000509057290 */ /* 0x000fe2000fffe03f */
[----:B------:R-:W-:Y:S01]  /*7f00*/  LOP3.LUT P0, RZ, R7, 0xff, RZ, 0xc0, !PT ;  /* 0x000000ff07ff7812 */ /* 0x000fe2000780c0ff */
[----:B------:R-:W-:Y:S02]  /*7f10*/  IMAD.MOV.U32 R7, RZ, RZ, R32 ;  /* 0x000000ffff077224 */ /* 0x000fe400078e0020 */
[----:B------:R-:W-:Y:S02]  /*7f20*/  USHF.R.U32.HI UR6, URZ, 0x1, UR5 ;  /* 0x000000013f067899 */ /* 0x000fe40008011605 */
[----:B------:R-:W-:Y:S02]  /*7f30*/  UISETP.GT.U32.AND UP1, UPT, UR5, 0x1, UPT ;  /* 0x000000010500788c */ /* 0x000fe4000bf24070 */
[----:B------:R-:W-:Y:S02]  /*7f40*/  ULOP3.LUT UR6, UR6, 0x1, URZ, 0xc0, !UPT ;  /* 0x0000000106067892 */ /* 0x000fe4000f8ec03f */
[----:B------:R-:W-:-:S02]  /*7f50*/  UISETP.LT.U32.AND UP1, UPT, UR9, 0x2, UP1 ;  /* 0x000000020900788c */ /* 0x000fc40008f21070 */
[----:B------:R-:W-:Y:S02]  /*7f60*/  UISETP.NE.U32.AND UP0, UPT, UR6, 0x1, UPT ;  /* 0x000000010600788c */ /* 0x000fe4000bf05070 */
[----:B------:R-:W-:Y:S02]  /*7f70*/  USEL UR7, URZ, 0x1, !UP1 ;  /* 0x000000013f077887 */ /* 0x000fe4000c800000 */
[----:B------:R-:W-:Y:S02]  /*7f80*/  UISETP.GT.U32.AND UP0, UPT, UR9, 0x1, !UP0 ;  /* 0x000000010900788c */ /* 0x000fe4000c704070 */
[----:B------:R-:W-:Y:S02]  /*7f90*/  ULOP3.LUT UR5, UR5, 0x1, URZ, 0xc0, !UPT ;  /* 0x0000000105057892 */ /* 0x000fe4000f8ec03f */
[----:B------:R-:W-:-:S04]  /*7fa0*/  USEL UR6, URZ, 0x1, !UP0 ;  /* 0x000000013f067887 */ /* 0x000fc8000c000000 */
[----:B------:R-:W-:Y:S01]  /*7fb0*/  ULOP3.LUT UR4, UR6, UR4, UR7, 0x96, !UPT ;  /* 0x0000000406047292 */ /* 0x000fe2000f8e9607 */
[----:B------:R-:W-:Y:S11]  /*7fc0*/  @P0 BRA `(.L_x_165) ;  /* 0xffffff8c00c40947 */ /* 0x000ff6000383ffff */
[----:B------:R-:W-:Y:S05]  /*7fd0*/  EXIT ;  /* 0x000000000000794d */ /* 0x000fea0003800000 */
.L_x_3:
[----:B0-----:R-:W-:Y:S01]  /*7fe0*/  ULDC.64 UR4, c[0x0][0x650] ;  /* 0x0001940000047ab9 */ /* 0x001fe20000000a00 */
        /* <DEDUP_REMOVED lines=25> */
.L_x_167:
[--C-:B------:R-:W-:Y:S01]  /*8180*/  SHF.R.U64 R16, R14, R18, R15.reuse ;  /* 0x000000120e107219 */ /* 0x100fe2000000120f */
[----:B------:R-:W0:Y:S01]  /*8190*/  LDC R22, c[0x0][0x618] ;  /* 0x00018600ff167b82 */ /* 0x000e220000000800 */
[----:B------:R-:W-:Y:S01]  /*81a0*/  I2FP.F32.U32 R7, R8 ;  /* 0x0000000800077245 */ /* 0x000fe20000201000 */
[----:B------:R-:W-:Y:S01]  /*81b0*/  ULDC UR4, c[0x0][0x150] ;  /* 0x0000540000047ab9 */ /* 0x000fe20000000800 */
[----:B------:R-:W-:Y:S02]  /*81c0*/  SHF.R.U32.HI R6, RZ, R18, R15 ;  /* 0x00000012ff067219 */ /* 0x000fe4000001160f */
[----:B------:R-:W-:Y:S01]  /*81d0*/  IADD3 R9, P0, RZ, -R16, RZ ;  /* 0x80000010ff097210 */ /* 0x000fe20007f1e0ff */
[----:B------:R-:W-:Y:S01]  /*81e0*/  FMUL R13, R7, UR4 ;  /* 0x00000004070d7c20 */ /* 0x000fe20008400000 */
[----:B------:R-:W-:Y:S01]  /*81f0*/  ULDC UR4, c[0x0][0x154] ;  /* 0x0000550000047ab9 */ /* 0x000fe20000000800 */
[----:B------:R-:W1:Y:S02]  /*8200*/  LDC.64 R24, c[0x0][0x640] ;  /* 0x00019000ff187b82 */ /* 0x000e640000000a00 */
[----:B------:R-:W-:-:S02]  /*8210*/  IMAD.X R11, RZ, RZ, ~R6, P0 ;  /* 0x000000ffff0b7224 */ /* 0x000fc400000e0e06 */
[----:B------:R-:W2:Y:S01]  /*8220*/  F2I.U32.TRUNC.NTZ R13, R13 ;  /* 0x0000000d000d7305 */ /* 0x000ea2000020f000 */
[----:B------:R-:W-:-:S03]  /*8230*/  IMAD.WIDE.U32 R6, R9, R20, R2 ;  /* 0x0000001409067225 */ /* 0x000fc600078e0002 */
[----:B------:R-:W3:Y:S01]  /*8240*/  LDC R15, c[0x0][0x144] ;  /* 0x00005100ff0f7b82 */ /* 0x000ee20000000800 */
[----:B------:R-:W-:-:S04]  /*8250*/  IMAD R12, R11, R20, RZ ;  /* 0x000000140b0c7224 */ /* 0x000fc800078e02ff */
[----:B------:R-:W-:Y:S02]  /*8260*/  IMAD R9, R9, R21, R12 ;  /* 0x0000001509097224 */ /* 0x000fe400078e020c */
[----:B------:R-:W-:Y:S01]  /*8270*/  IMAD.MOV.U32 R12, RZ, RZ, -0x1 ;  /* 0xffffffffff0c7424 */ /* 0x000fe200078e00ff */
[----:B------:R-:W4:Y:S01]  /*8280*/  LDC R18, c[0x0][0x608] ;  /* 0x00018200ff127b82 */ /* 0x000f220000000800 */
[----:B------:R-:W-:Y:S01]  /*8290*/  IMAD.IADD R7, R7, 0x1, R9 ;  /* 0x0000000107077824 */ /* 0x000fe200078e0209 */
[----:B------:R-:W-:-:S04]  /*82a0*/  I2FP.F32.U32 R9, R10 ;  /* 0x0000000a00097245 */ /* 0x000fc80000201000 */
[-C--:B0-----:R-:W-:Y:S01]  /*82b0*/  SHF.R.U64 R14, R6, R22.reuse, R7 ;  /* 0x00000016060e7219 */ /* 0x081fe20000001207 */
[----:B--2---:R-:W-:Y:S01]  /*82c0*/  IMAD.MOV R6, RZ, RZ, -R13 ;  /* 0x000000ffff067224 */ /* 0x004fe200078e0a0d */
[----:B------:R-:W0:Y:S01]  /*82d0*/  LDC R11, c[0x0][0x658] ;  /* 0x00019600ff0b7b82 */ /* 0x000e220000000800 */
[----:B-1----:R-:W-:Y:S01]  /*82e0*/  ISETP.NE.U32.AND P0, PT, R24, RZ, PT ;  /* 0x000000ff1800720c */ /* 0x002fe20003f05070 */
[----:B------:R-:W-:Y:S01]  /*82f0*/  FMUL R9, R9, UR4 ;  /* 0x0000000409097c20 */ /* 0x000fe20008400000 */
[----:B------:R-:W-:Y:S02]  /*8300*/  SHF.R.U32.HI R7, RZ, R22, R7 ;  /* 0x00000016ff077219 */ /* 0x000fe40000011607 */
[----:B------:R-:W-:-:S03]  /*8310*/  ISETP.NE.AND.EX P0, PT, R25, RZ, PT, P0 ;  /* 0x000000ff1900720c */ /* 0x000fc60003f05300 */
[----:B------:R-:W1:Y:S01]  /*8320*/  LDC R21, c[0x0][0x148] ;  /* 0x00005200ff157b82 */ /* 0x000e620000000800 */
[----:B---3--:R-:W-:Y:S02]  /*8330*/  IMAD R22, R15, R6, R8 ;  /* 0x000000060f167224 */ /* 0x008fe400078e0208 */
[----:B------:R-:W-:-:S05]  /*8340*/  IMAD.MOV.U32 R8, RZ, RZ, 0x1 ;  /* 0x00000001ff087424 */ /* 0x000fca00078e00ff */
[----:B------:R-:W2:Y:S01]  /*8350*/  LDC R20, c[0x0][0x600] ;  /* 0x00018000ff147b82 */ /* 0x000ea20000000800 */
[-CC-:B----4-:R-:W-:Y:S02]  /*8360*/  SHF.R.U64 R17, R14, R18.reuse, R7.reuse ;  /* 0x000000120e117219 */ /* 0x190fe40000001207 */
[----:B------:R-:W-:Y:S02]  /*8370*/  SHF.R.U32.HI R6, RZ, R18, R7 ;  /* 0x00000012ff067219 */ /* 0x000fe40000011607 */
[----:B------:R3:W4:Y:S03]  /*8380*/  F2I.U32.TRUNC.NTZ R18, R9 ;  /* 0x0000000900127305 */ /* 0x000726000020f000 */
[----:B------:R-:W1:Y:S01]  /*8390*/  LDC R23, c[0x0][0x648] ;  /* 0x00019200ff177b82 */ /* 0x000e620000000800 */
[-C--:B0-----:R-:W-:Y:S02]  /*83a0*/  SHF.R.U64 R19, R17, R11.reuse, R6 ;  /* 0x0000000b11137219 */ /* 0x081fe40000001206 */
[----:B------:R-:W-:-:S02]  /*83b0*/  SHF.L.U32 R12, R12, R11, RZ ;  /* 0x0000000b0c0c7219 */ /* 0x000fc400000006ff */
[-C--:B------:R-:W-:Y:S01]  /*83c0*/  SHF.R.U32.HI R7, RZ, R11.reuse, R6 ;  /* 0x0000000bff077219 */ /* 0x080fe20000011606 */
[----:B------:R-:W-:Y:S01]  /*83d0*/  IMAD.MOV.U32 R6, RZ, RZ, R19 ;  /* 0x000000ffff067224 */ /* 0x000fe200078e0013 */
[----:B------:R-:W-:Y:S01]  /*83e0*/  SHF.L.U32 R27, R8, R11, RZ ;  /* 0x0000000b081b7219 */ /* 0x000fe200000006ff */
[----:B------:R-:W0:Y:S01]  /*83f0*/  LDC R26, c[0x0][0x638] ;  /* 0x00018e00ff1a7b82 */ /* 0x000e220000000800 */
[----:B------:R-:W-:-:S07]  /*8400*/  LOP3.LUT R28, RZ, R12, RZ, 0x33, !PT ;  /* 0x0000000cff1c7212 */ /* 0x000fce00078e33ff */
[----:B------:R-:W0:Y:S01]  /*8410*/  LDC R29, c[0x0][0x610] ;  /* 0x00018400ff1d7b82 */ /* 0x000e220000000800 */
[----:B---34-:R-:W-:Y:S05]  /*8420*/  @!P0 BRA `(.L_x_168) ;  /* 0x0000000000288947 */ /* 0x018fea0003800000 */
        /* <DEDUP_REMOVED lines=10> */
.L_x_168:
[----:B-1----:R-:W-:Y:S01]  /*84d0*/  SHF.R.U64 R7, R6, R23, R7 ;  /* 0x0000001706077219 */ /* 0x002fe20000001207 */
[----:B--2---:R-:W-:Y:S01]  /*84e0*/  VIADD R9, R20, 0xffffffff ;  /* 0xffffffff14097836 */ /* 0x004fe20000000000 */
[----:B------:R-:W-:Y:S01]  /*84f0*/  LOP3.LUT R6, R17, R28, RZ, 0xc0, !PT ;  /* 0x0000001c11067212 */ /* 0x000fe200078ec0ff */
[----:B------:R-:W-:Y:S02]  /*8500*/  IMAD.MOV R18, RZ, RZ, -R18 ;  /* 0x000000ffff127224 */ /* 0x000fe400078e0a12 */
[----:B------:R-:W-:Y:S02]  /*8510*/  IMAD.MOV R8, RZ, RZ, -R7 ;  /* 0x000000ffff087224 */ /* 0x000fe400078e0a07 */
[----:B------:R-:W-:Y:S01]  /*8520*/  IMAD R11, R27, R7, R6 ;  /* 0x000000071b0b7224 */ /* 0x000fe200078e0206 */
[----:B------:R-:W-:Y:S01]  /*8530*/  LOP3.LUT R7, R14, R9, RZ, 0xc0, !PT ;  /* 0x000000090e077212 */ /* 0x000fe200078ec0ff */
[----:B------:R-:W-:Y:S02]  /*8540*/  @P3 IMAD R22, R21, R18, R10 ;  /* 0x0000001215163224 */ /* 0x000fe400078e020a */
[----:B0-----:R-:W-:-:S02]  /*8550*/  IMAD R6, R8, R26, R19 ;  /* 0x0000001a08067224 */ /* 0x001fc400078e0213 */
[----:B------:R-:W-:Y:S02]  /*8560*/  IMAD R11, R11, R29, R22 ;  /* 0x0000001d0b0b7224 */ /* 0x000fe400078e0216 */
[----:B------:R-:W-:Y:S02]  /*8570*/  IMAD R6, R6, R20, R7 ;  /* 0x0000001406067224 */ /* 0x000fe400078e0207 */
[----:B------:R-:W-:-:S03]  /*8580*/  IMAD.MOV.U32 R8, RZ, RZ, 0x1 ;  /* 0x00000001ff087424 */ /* 0x000fc600078e00ff */
[----:B------:R-:W-:Y:S02]  /*8590*/  SEL R15, R6, R11, !P3 ;  /* 0x0000000b060f7207 */ /* 0x000fe40005800000 */
[----:B------:R-:W-:Y:S01]  /*85a0*/  SEL R11, R11, R6, !P3 ;  /* 0x000000060b0b7207 */ /* 0x000fe20005800000 */
[----:B------:R-:W-:Y:S01]  /*85b0*/  IMAD.MOV.U32 R6, RZ, RZ, R16 ;  /* 0x000000ffff067224 */ /* 0x000fe200078e0010 */
[----:B------:R-:W-:-:S07]  /*85c0*/  PRMT R7, R8, 0x7610, R7 ;  /* 0x0000761008077816 */ /* 0x000fce0000000007 */
.L_x_166:
[----:B------:R-:W-:-:S08]  /*85d0*/  NOP ;  /* 0x0000000000007918 */ /* 0x000fd00000000000 */
[----:B------:R-:W0:-:S00]  /*85e0*/  USETMAXREG.DEALLOC.CTAPOOL 0x28 ;  /* 0x00000028000079c8 */ /* 0x000e0000080e0500 */
[----:B0-----:R-:W-:-:S13]  /*85f0*/  ISETP.NE.AND P0, PT, R5, RZ, PT ;  /* 0x000000ff0500720c */ /* 0x001fda0003f05270 */
[----:B------:R-:W-:Y:S05]  /*8600*/  @P0 EXIT ;  /* 0x000000000000094d */ /* 0x000fea0003800000 */
[----:B------:R-:W-:Y:S01]  /*8610*/  LOP3.LUT P0, RZ, R7, 0xff, RZ, 0xc0, !PT ;  /* 0x000000ff07ff7812 */ /* 0x000fe2000780c0ff */
[----:B------:R-:W-:Y:S02]  /*8620*/  IMAD.MOV.U32 R12, RZ, RZ, 0x1 ;  /* 0x00000001ff0c7424 */ /* 0x000fe400078e00ff */
[----:B------:R-:W-:-:S10]  /*8630*/  IMAD.MOV.U32 R5, RZ, RZ, RZ ;  /* 0x000000ffff057224 */ /* 0x000fd400078e00ff */
[----:B------:R-:W-:Y:S05]  /*8640*/  @!P0 BRA `(.L_x_169) ;  /* 0x0000000c00348947 */ /* 0x000fea0003800000 */
[----:B------:R-:W0:Y:S01]  /*8650*/  LDC R5, c[0x0][0x28c] ;  /* 0x0000a300ff057b82 */ /* 0x000e220000000800 */
[----:B------:R-:W-:Y:S01]  /*8660*/  ULDC UR5, c[0x0][0x600] ;  /* 0x0001800000057ab9 */ /* 0x000fe20000000800 */
[----:B------:R-:W-:Y:S01]  /*8670*/  ULDC UR4, c[0x0][0xc] ;  /* 0x0000030000047ab9 */ /* 0x000fe20000000800 */
[----:B------:R-:W-:Y:S01]  /*8680*/  UIADD3 UR16, UR5, -0x1, URZ ;  /* 0xffffffff05107890 */ /* 0x000fe2000fffe03f */
[C---:B------:R-:W-:Y:S01]  /*8690*/  LOP3.LUT P4, RZ, R0.reuse, 0x7f, RZ, 0xc0, !PT ;  /* 0x0000007f00ff7812 */ /* 0x040fe2000788c0ff */
[----:B------:R-:W-:Y:S01]  /*86a0*/  ULDC UR6, c[0x0][0x658] ;  /* 0x0001960000067ab9 */ /* 0x000fe20000000800 */
[----:B------:R-:W-:Y:S01]  /*86b0*/  ULDC UR5, c[0x0][0x10] ;  /* 0x0000040000057ab9 */ /* 0x000fe20000000800 */
[----:B------:R-:W-:Y:S01]  /*86c0*/  UMOV UR7, 0xffffffff ;  /* 0xffffffff00077882 */ /* 0x000fe20000000000 */
[----:B------:R-:W-:Y:S01]  /*86d0*/  UMOV UR8, 0x1 ;  /* 0x0000000100087882 */ /* 0x000fe20000000000 */
[----:B------:R-:W-:Y:S01]  /*86e0*/  UIMAD.WIDE.U32 UR4, UR4, UR5, URZ ;  /* 0x00000005040472a5 */ /* 0x000fe2000f8e003f */
[----:B------:R-:W-:Y:S01]  /*86f0*/  LOP3.LUT P0, RZ, R0, 0x1f, RZ, 0xc0, !PT ;  /* 0x0000001f00ff7812 */ /* 0x000fe2000780c0ff */
[----:B------:R-:W-:Y:S01]  /*8700*/  USHF.L.U32 UR7, UR7, UR6, URZ ;  /* 0x0000000607077299 */ /* 0x000fe2000800063f */
[----:B------:R-:W-:Y:S01]  /*8710*/  BSSY B0, `(.L_x_169) ;  /* 0x00000c0000007945 */ /* 0x000fe20003800000 */
[----:B------:R-:W-:Y:S01]  /*8720*/  USHF.L.U32 UR18, UR8, UR6, URZ ;  /* 0x0000000608127299 */ /* 0x000fe2000800063f */
[----:B------:R-:W-:Y:S01]  /*8730*/  IMAD.MOV.U32 R14, RZ, RZ, 0x1 ;  /* 0x00000001ff0e7424 */ /* 0x000fe200078e00ff */
[----:B------:R-:W-:Y:S01]  /*8740*/  LOP3.LUT R17, R4, 0x2, RZ, 0xfc, !PT ;  /* 0x0000000204117812 */ /* 0x000fe200078efcff */
[----:B------:R-:W-:Y:S01]  /*8750*/  ULDC UR6, c[0x0][0x14] ;  /* 0x0000050000067ab9 */ /* 0x000fe20000000800 */
[----:B------:R-:W-:Y:S01]  /*8760*/  PLOP3.LUT P0, PT, P0, P4, PT, 0x8a, 0x0 ;  /* 0x000000000000781c */ /* 0x000fe20000709172 */
[----:B------:R-:W-:Y:S01]  /*8770*/  UIMAD.WIDE.U32 UR20, UR4, UR6, URZ ;  /* 0x00000006041472a5 */ /* 0x000fe2000f8e003f */
[----:B------:R-:W-:Y:S01]  /*8780*/  IMAD.MOV.U32 R12, RZ, RZ, 0x1 ;  /* 0x00000001ff0c7424 */ /* 0x000fe200078e00ff */
[----:B------:R-:W-:-:S02]  /*8790*/  UIMAD UR13, UR5, UR6, URZ ;  /* 0x00000006050d72a4 */ /* 0x000fc4000f8e023f */
[----:B------:R-:W-:Y:S01]  /*87a0*/  ULOP3.LUT UR17, URZ, UR7, URZ, 0x33, !UPT ;  /* 0x000000073f117292 */ /* 0x000fe2000f8e333f */
[----:B0-----:R-:W-:Y:S01]  /*87b0*/  VIADD R5, R5, 0x7f ;  /* 0x0000007f05057836 */ /* 0x001fe20000000000 */
[----:B------:R-:W-:Y:S01]  /*87c0*/  UIADD3 UR13, UR21, UR13, URZ ;  /* 0x0000000d150d7290 */ /* 0x000fe2000fffe03f */
[----:B------:R-:W-:-:S03]  /*87d0*/  ULDC.64 UR22, c[0x0][0x198] ;  /* 0x0000660000167ab9 */ /* 0x000fc60000000a00 */
[----:B------:R-:W-:-:S04]  /*87e0*/  SHF.R.S32.HI R8, RZ, 0x1f, R5 ;  /* 0x0000001fff087819 */ /* 0x000fc80000011405 */
[----:B------:R-:W-:Y:S01]  /*87f0*/  LEA.HI R8, R8, R5, RZ, 0x7 ;  /* 0x0000000508087211 */ /* 0x000fe200078f38ff */
[----:B------:R-:W-:-:S03]  /*8800*/  IMAD.MOV.U32 R5, RZ, RZ, RZ ;  /* 0x000000ffff057224 */ /* 0x000fc600078e00ff */
[----:B------:R-:W-:-:S05]  /*8810*/  SHF.R.S32.HI R16, RZ, 0x7, R8 ;  /* 0x00000007ff107819 */ /* 0x000fca0000011408 */
[----:B------:R-:W-:-:S07]  /*8820*/  VIADD R13, R16, 0x1 ;  /* 0x00000001100d7836 */ /* 0x000fce0000000000 */
.L_x_181:
[----:B------:R-:W-:-:S03]  /*8830*/  UMOV UR4, 0xffffffff ;  /* 0xffffffff00047882 */ /* 0x000fc60000000000 */
[----:B------:R-:W-:Y:S05]  /*8840*/  BRA.DIV UR4, `(.L_x_170) ;  /* 0x0000000e045c7947 */ /* 0x000fea000b800000 */
[----:B------:R-:W-:-:S13]  /*8850*/  ELECT P1, URZ, PT ;  /* 0x00000000003f782f */ /* 0x000fda0003820000 */
.L_x_190:
[----:B------:R-:W0:Y:S01]  /*8860*/  LDC R0, c[0x0][0x28c] ;  /* 0x0000a300ff007b82 */ /* 0x000e220000000800 */
[----:B------:R-:W-:Y:S01]  /*8870*/  BSSY B1, `(.L_x_171) ;  /* 0x0000037000017945 */ /* 0x000fe20003800000 */
[----:B0-----:R-:W-:-:S13]  /*8880*/  ISETP.LT.OR P1, PT, R0, 0x1, !P1 ;  /* 0x000000010000780c */ /* 0x001fda0004f21670 */
[----:B------:R-:W-:Y:S05]  /*8890*/  @P1 BRA `(.L_x_172) ;  /* 0x0000000000d01947 */ /* 0x000fea0003800000 */
[----:B------:R-:W-:Y:S02]  /*88a0*/  IMAD.SHL.U32 R15, R15, 0x40, RZ ;  /* 0x000000400f0f7824 */ /* 0x000fe400078e00ff */
[----:B------:R-:W-:Y:S02]  /*88b0*/  IMAD.SHL.U32 R11, R11, 0x100, RZ ;  /* 0x000001000b0b7824 */ /* 0x000fe400078e00ff */
[----:B------:R-:W-:Y:S02]  /*88c0*/  IMAD.MOV.U32 R20, RZ, RZ, RZ ;  /* 0x000000ffff147224 */ /* 0x000fe400078e00ff */
[----:B------:R-:W-:Y:S02]  /*88d0*/  IMAD.MOV.U32 R0, RZ, RZ, R13 ;  /* 0x000000ffff007224 */ /* 0x000fe400078e000d */
[----:B------:R-:W-:Y:S02]  /*88e0*/  IMAD.MOV.U32 R7, RZ, RZ, R12 ;  /* 0x000000ffff077224 */ /* 0x000fe400078e000c */
[----:B------:R-:W-:-:S07]  /*88f0*/  IMAD.MOV.U32 R8, RZ, RZ, R5 ;  /* 0x000000ffff087224 */ /* 0x000fce00078e0005 */
.L_x_176:
[----:B------:R-:W0:Y:S01]  /*8900*/  S2R R10, SR_CgaCtaId ;  /* 0x00000000000a7919 */ /* 0x000e220000008800 */
[----:B------:R-:W-:-:S04]  /*8910*/  MOV R9, 0x400 ;  /* 0x0000040000097802 */ /* 0x000fc80000000f00 */
[----:B0-----:R-:W-:Y:S02]  /*8920*/  LEA R19, R10, R9, 0x18 ;  /* 0x000000090a137211 */ /* 0x001fe400078ec0ff */
[----:B------:R-:W-:Y:S01]  /*8930*/  SHF.L.U32 R9, R7, 0x1f, RZ ;  /* 0x0000001f07097819 */ /* 0x000fe200000006ff */
[----:B------:R-:W0:Y:S02]  /*8940*/  @!P4 LDC R10, c[0x0][0x500] ;  /* 0x00014000ff0acb82 */ /* 0x000e240000000800 */
[----:B------:R-:W-:-:S04]  /*8950*/  IMAD R18, R8, 0x8, R19 ;  /* 0x0000000808127824 */ /* 0x000fc800078e0213 */
[----:B------:R-:W1:Y:S02]  /*8960*/  SYNCS.PHASECHK.TRANS64.TRYWAIT P1, [R18+URZ+0x10], R9 ;  /* 0x00001009120075a7 */ /* 0x000e64000802017f */
[----:B-1----:R-:W-:Y:S05]  /*8970*/  @!P1 BRA `(.L_x_173) ;  /* 0x0000000c00309947 */ /* 0x002fea0003800000 */
.L_x_191:
[----:B-1----:R-:W-:Y:S01]  /*8980*/  PRMT R9, R17, 0x9910, RZ ;  /* 0x0000991011097816 */ /* 0x002fe200000000ff */
[----:B0-----:R0:W-:Y:S03]  /*8990*/  @!P4 SYNCS.ARRIVE.TRANS64 RZ, [R18+URZ], R10 ;  /* 0x0000000a12ffc9a7 */ /* 0x0011e6000800003f */
[----:B------:R-:W-:-:S13]  /*89a0*/  ISETP.NE.AND P1, PT, R9, 0x2, PT ;  /* 0x000000020900780c */ /* 0x000fda0003f25270 */
[----:B0-----:R-:W-:Y:S05]  /*89b0*/  @P1 BRA `(.L_x_174) ;  /* 0x0000000000041947 */ /* 0x001fea0003800000 */
[----:B------:R-:W-:Y:S01]  /*89c0*/  BPT.TRAP 0x1 ;  /* 0x000000040000795c */ /* 0x000fe20000300000 */
.L_x_174:
[----:B------:R-:W-:Y:S05]  /*89d0*/  @P0 BRA `(.L_x_175) ;  /* 0x0000000000040947 */ /* 0x000fea0003800000 */
[----:B------:R-:W-:Y:S01]  /*89e0*/  BPT.TRAP 0x1 ;  /* 0x000000040000795c */ /* 0x000fe20000300000 */
.L_x_175:
[--C-:B------:R-:W-:Y:S01]  /*89f0*/  IMAD R9, R8, 0x8000, R19.reuse ;  /* 0x0000800008097824 */ /* 0x100fe200078e0213 */
[----:B------:R-:W-:Y:S01]  /*8a00*/  R2UR UR9, R18 ;  /* 0x00000000120972ca */ /* 0x000fe200000e0000 */
[----:B------:R-:W-:Y:S01]  /*8a10*/  IMAD R19, R8, 0x2000, R19 ;  /* 0x0000200008137824 */ /* 0x000fe200078e0213 */
[----:B------:R-:W-:Y:S01]  /*8a20*/  UIADD3 UR4, UP0, UR22, 0xf0, URZ ;  /* 0x000000f016047890 */ /* 0x000fe2000ff1e03f */
[----:B------:R-:W-:Y:S01]  /*8a30*/  VIADD R0, R0, 0xffffffff ;  /* 0xffffffff00007836 */ /* 0x000fe20000000000 */
[----:B------:R-:W-:Y:S01]  /*8a40*/  R2UR UR5, R9 ;  /* 0x00000000090572ca */ /* 0x000fe200000e0000 */
[----:B------:R-:W-:Y:S01]  /*8a50*/  UIADD3 UR24, UP1, UR22, 0x1f0, URZ ;  /* 0x000001f016187890 */ /* 0x000fe2000ff3e03f */
[----:B------:R-:W-:Y:S01]  /*8a60*/  R2UR UR8, R19 ;  /* 0x00000000130872ca */ /* 0x000fe200000e0000 */
[----:B------:R-:W-:Y:S01]  /*8a70*/  VIADD R8, R8, 0x1 ;  /* 0x0000000108087836 */ /* 0x000fe20000000000 */
[----:B------:R-:W-:Y:S01]  /*8a80*/  R2UR UR11, R11 ;  /* 0x000000000b0b72ca */ /* 0x000fe200000e0000 */
[----:B------:R-:W-:Y:S01]  /*8a90*/  UIADD3.X UR25, URZ, UR23, URZ, UP1, !UPT ;  /* 0x000000173f197290 */ /* 0x000fe20008ffe43f */
[----:B------:R-:W-:Y:S01]  /*8aa0*/  R2UR UR10, R20 ;  /* 0x00000000140a72ca */ /* 0x000fe200000e0000 */
[----:B------:R-:W-:Y:S01]  /*8ab0*/  UMOV UR6, 0x0 ;  /* 0x0000000000067882 */ /* 0x000fe20000000000 */
[----:B------:R-:W-:Y:S01]  /*8ac0*/  R2UR UR12, R6 ;  /* 0x00000000060c72ca */ /* 0x000fe200000e0000 */
[----:B------:R-:W-:Y:S01]  /*8ad0*/  UMOV UR7, 0x10000000 ;  /* 0x1000000000077882 */ /* 0x000fe20000000000 */
[----:B------:R-:W-:Y:S01]  /*8ae0*/  R2UR UR19, R15 ;  /* 0x000000000f1372ca */ /* 0x000fe200000e0000 */
[----:B------:R-:W-:Y:S01]  /*8af0*/  VIADD R20, R20, 0x80 ;  /* 0x0000008014147836 */ /* 0x000fe20000000000 */
[----:B------:R-:W-:Y:S01]  /*8b00*/  ISETP.GT.AND P2, PT, R0, 0x1, PT ;  /* 0x000000010000780c */ /* 0x000fe20003f44270 */
[----:B------:R-:W-:Y:S01]  /*8b10*/  UIADD3 UR14, UR5, 0x100, URZ ;  /* 0x00000100050e7890 */ /* 0x000fe2000fffe03f */
[----:B------:R-:W-:Y:S01]  /*8b20*/  ISETP.NE.AND P1, PT, R8, 0x2, PT ;  /* 0x000000020800780c */ /* 0x000fe20003f25270 */
[----:B------:R-:W-:-:S02]  /*8b30*/  UIADD3.X UR5, URZ, UR23, URZ, UP0, !UPT ;  /* 0x000000173f057290 */ /* 0x000fc400087fe43f */
[----:B------:R-:W-:Y:S01]  /*8b40*/  UIADD3 UR15, UR8, 0x10100, URZ ;  /* 0x00010100080f7890 */ /* 0x000fe2000fffe03f */
[----:B------:R-:W-:Y:S02]  /*8b50*/  SEL R10, RZ, 0x1, P1 ;  /* 0x00000001ff0a7807 */ /* 0x000fe40000800000 */
[----:B------:R-:W-:Y:S01]  /*8b60*/  UMOV UR8, UR14 ;  /* 0x0000000e00087c82 */ /* 0x000fe20008000000 */
[----:B------:R-:W-:Y:S02]  /*8b70*/  SEL R8, R8, RZ, P1 ;  /* 0x000000ff08087207 */ /* 0x000fe40000800000 */
[----:B------:R-:W-:Y:S01]  /*8b80*/  LOP3.LUT R7, R7, R10, RZ, 0x3c, !PT ;  /* 0x0000000a07077212 */ /* 0x000fe200078e3cff */
[----:B------:R0:W-:Y:S02]  /*8b90*/  UTMALDG.3D [UR8], [UR4], desc[UR6] ;  /* 0x00000608040075b4 */ /* 0x0001e40008011000 */
[----:B0-----:R-:W-:Y:S01]  /*8ba0*/  UMOV UR8, UR15 ;  /* 0x0000000f00087c82 */ /* 0x001fe20008000000 */
[----:B------:R-:W-:-:S02]  /*8bb0*/  UMOV UR11, UR19 ;  /* 0x00000013000b7c82 */ /* 0x000fc40008000000 */
[----:B------:R0:W-:Y:S02]  /*8bc0*/  UTMALDG.3D [UR8], [UR24], desc[UR6] ;  /* 0x00000608180075b4 */ /* 0x0001e40008011000 */
[----:B0-----:R-:W-:Y:S05]  /*8bd0*/  @P2 BRA `(.L_x_176) ;  /* 0xfffffffc00482947 */ /* 0x001fea000383ffff */
.L_x_172:
[----:B------:R-:W-:Y:S05]  /*8be0*/  BSYNC B1 ;  /* 0x0000000000017941 */ /* 0x000fea0003800000 */
.L_x_171:
[----:B------:R-:W-:Y:S01]  /*8bf0*/  LOP3.LUT P2, RZ, R14, 0xff, RZ, 0xc0, !PT ;  /* 0x000000ff0eff7812 */ /* 0x000fe2000784c0ff */
[----:B------:R-:W-:Y:S01]  /*8c00*/  IMAD.IADD R5, R16, 0x1, R5 ;  /* 0x0000000110057824 */ /* 0x000fe200078e0205 */
[----:B------:R-:W-:Y:S01]  /*8c10*/  IADD3 R2, P5, R2, UR20, RZ ;  /* 0x0000001402027c10 */ /* 0x000fe2000ffbe0ff */
[----:B------:R-:W-:Y:S01]  /*8c20*/  ULDC.64 UR4, c[0x0][0x650] ;  /* 0x0001940000047ab9 */ /* 0x000fe20000000a00 */
[----:B------:R-:W-:Y:S01]  /*8c30*/  BSSY B1, `(.L_x_177) ;  /* 0x000006b000017945 */ /* 0x000fe20003800000 */
[----:B------:R-:W-:Y:S01]  /*8c40*/  IMAD.MOV.U32 R11, RZ, RZ, -0x1 ;  /* 0xffffffffff0b7424 */ /* 0x000fe200078e00ff */
[----:B------:R-:W-:Y:S01]  /*8c50*/  ISETP.GT.U32.AND P1, PT, R5, 0x1, PT ;  /* 0x000000010500780c */ /* 0x000fe20003f24070 */
[----:B------:R-:W-:Y:S01]  /*8c60*/  IMAD.MOV.U32 R15, RZ, RZ, -0x1 ;  /* 0xffffffffff0f7424 */ /* 0x000fe200078e00ff */
[----:B------:R-:W-:Y:S02]  /*8c70*/  SHF.R.U32.HI R0, RZ, 0x1, R5 ;  /* 0x00000001ff007819 */ /* 0x000fe40000011605 */
[----:B------:R-:W-:-:S02]  /*8c80*/  ISETP.LT.U32.AND P1, PT, R16, 0x2, P1 ;  /* 0x000000021000780c */ /* 0x000fc40000f21070 */
[----:B------:R-:W-:Y:S01]  /*8c90*/  IADD3.X R3, R3, UR13, RZ, P5, !PT ;  /* 0x0000000d03037c10 */ /* 0x000fe2000affe4ff */
[----:B------:R-:W0:Y:S01]  /*8ca0*/  @P2 S2R R7, SR_CgaCtaId ;  /* 0x0000000000072919 */ /* 0x000e220000008800 */
[----:B------:R-:W-:Y:S02]  /*8cb0*/  @P2 MOV R6, 0x400 ;  /* 0x0000040000062802 */ /* 0x000fe40000000f00 */
[----:B------:R-:W-:Y:S02]  /*8cc0*/  ISETP.GE.U32.AND P5, PT, R2, UR4, PT ;  /* 0x0000000402007c0c */ /* 0x000fe4000bfa6070 */
[----:B------:R-:W-:Y:S02]  /*8cd0*/  LOP3.LUT R0, R0, 0x1, RZ, 0xc0, !PT ;  /* 0x0000000100007812 */ /* 0x000fe400078ec0ff */
[----:B------:R-:W-:Y:S02]  /*8ce0*/  LOP3.LUT R5, R5, 0x1, RZ, 0xc0, !PT ;  /* 0x0000000105057812 */ /* 0x000fe400078ec0ff */
[----:B------:R-:W-:-:S02]  /*8cf0*/  PRMT R14, RZ, 0x7610, R14 ;  /* 0x00007610ff0e7816 */ /* 0x000fc4000000000e */
[----:B0-----:R-:W-:Y:S02]  /*8d00*/  @P2 LEA R6, R7, R6, 0x18 ;  /* 0x0000000607062211 */ /* 0x001fe400078ec0ff */
[----:B------:R-:W-:Y:S02]  /*8d10*/  SEL R7, RZ, 0x1, !P1 ;  /* 0x00000001ff077807 */ /* 0x000fe40004800000 */
[----:B------:R-:W-:Y:S01]  /*8d20*/  ISETP.GE.U32.AND.EX P1, PT, R3, UR5, PT, P5 ;  /* 0x0000000503007c0c */ /* 0x000fe2000bf26150 */
[----:B------:R0:W-:Y:S01]  /*8d30*/  @P2 SYNCS.ARRIVE.TRANS64.A1T0 RZ, [R6+URZ+0x38], RZ ;  /* 0x000038ff06ff29a7 */ /* 0x0001e2000810003f */
[----:B------:R-:W-:-:S04]  /*8d40*/  ISETP.NE.U32.AND P2, PT, R0, 0x1, PT ;  /* 0x000000010000780c */ /* 0x000fc80003f45070 */
[----:B------:R-:W-:Y:S01]  /*8d50*/  ISETP.GT.U32.AND P2, PT, R16, 0x1, !P2 ;  /* 0x000000011000780c */ /* 0x000fe20005744070 */
[----:B0-----:R-:W-:-:S03]  /*8d60*/  IMAD.MOV.U32 R6, RZ, RZ, -0x1 ;  /* 0xffffffffff067424 */ /* 0x001fc600078e00ff */
[----:B------:R-:W-:-:S04]  /*8d70*/  SEL R0, RZ, 0x1, !P2 ;  /* 0x00000001ff007807 */ /* 0x000fc80005000000 */
[----:B------:R-:W-:Y:S02]  /*8d80*/  LOP3.LUT R12, R0, R12, R7, 0x96, !PT ;  /* 0x0000000c000c7212 */ /* 0x000fe400078e9607 */
[----:B------:R-:W-:Y:S01]  /*8d90*/  PRMT R0, RZ, 0x7610, R0 ;  /* 0x00007610ff007816 */ /* 0x000fe20000000000 */
[----:B------:R-:W-:Y:S06]  /*8da0*/  @P1 BRA `(.L_x_178) ;  /* 0x00000004004c1947 */ /* 0x000fec0003800000 */
[----:B------:R-:W-:Y:S01]  /*8db0*/  ULDC.64 UR4, c[0x0][0x628] ;  /* 0x00018a0000047ab9 */ /* 0x000fe20000000a00 */
[----:B------:R-:W0:Y:S01]  /*8dc0*/  S2R R15, SR_CTAID.X ;  /* 0x00000000000f7919 */ /* 0x000e220000002500 */
[----:B------:R-:W-:Y:S01]  /*8dd0*/  ISETP.NE.U32.AND P1, PT, RZ, UR4, PT ;  /* 0x00000004ff007c0c */ /* 0x000fe2000bf25070 */
[----:B------:R-:W-:Y:S01]  /*8de0*/  ULDC UR7, c[0x0][0x630] ;  /* 0x00018c0000077ab9 */ /* 0x000fe20000000800 */
[----:B------:R-:W-:Y:S01]  /*8df0*/  IMAD.MOV.U32 R6, RZ, RZ, R2 ;  /* 0x000000ffff067224 */ /* 0x000fe200078e0002 */
[----:B------:R-:W1:Y:S01]  /*8e00*/  S2R R0, SR_CTAID.Y ;  /* 0x0000000000007919 */ /* 0x000e620000002600 */
[----:B------:R-:W-:Y:S01]  /*8e10*/  ISETP.NE.AND.EX P1, PT, RZ, UR5, PT, P1 ;  /* 0x00000005ff007c0c */ /* 0x000fe2000bf25310 */
[----:B------:R-:W-:-:S12]  /*8e20*/  IMAD.MOV.U32 R7, RZ, RZ, R3 ;  /* 0x000000ffff077224 */ /* 0x000fd800078e0003 */
[----:B------:R-:W-:Y:S05]  /*8e30*/  @!P1 BRA `(.L_x_179) ;  /* 0x0000000000289947 */ /* 0x000fea0003800000 */
[----:B------:R-:W-:Y:S02]  /*8e40*/  ULDC UR6, c[0x0][0x634] ;  /* 0x00018d0000067ab9 */ /* 0x000fe40000000800 */
[----:B------:R-:W-:-:S05]  /*8e50*/  IADD3 R11, P1, R2, UR6, RZ ;  /* 0x00000006020b7c10 */ /* 0x000fca000ff3e0ff */
[----:B------:R-:W-:-:S04]  /*8e60*/  IMAD.X R19, RZ, RZ, R3, P1 ;  /* 0x000000ffff137224 */ /* 0x000fc800008e0603 */
[----:B------:R-:W-:-:S04]  /*8e70*/  IMAD.WIDE.U32 R8, R19, UR4, RZ ;  /* 0x0000000413087c25 */ /* 0x000fc8000f8e00ff */
[----:B------:R-:W-:-:S04]  /*8e80*/  IMAD.WIDE.U32 R8, P1, R11, UR5, R8 ;  /* 0x000000050b087c25 */ /* 0x000fc8000f820008 */
[----:B------:R-:W-:-:S04]  /*8e90*/  IMAD.WIDE.U32 R10, R11, UR4, RZ ;  /* 0x000000040b0a7c25 */ /* 0x000fc8000f8e00ff */
[----:B------:R-:W-:Y:S01]  /*8ea0*/  IMAD.X R7, RZ, RZ, RZ, P1 ;  /* 0x000000ffff077224 */ /* 0x000fe200008e06ff */
[----:B------:R-:W-:Y:S01]  /*8eb0*/  IADD3 RZ, P1, R11, R8, RZ ;  /* 0x000000080bff7210 */ /* 0x000fe20007f3e0ff */
[----:B------:R-:W-:-:S04]  /*8ec0*/  IMAD.MOV.U32 R6, RZ, RZ, R9 ;  /* 0x000000ffff067224 */ /* 0x000fc800078e0009 */
[----:B------:R-:W-:-:S08]  /*8ed0*/  IMAD.WIDE.U32.X R6, R19, UR5, R6, P1 ;  /* 0x0000000513067c25 */ /* 0x000fd000088e0406 */
.L_x_179:
[--C-:B------:R-:W-:Y:S01]  /*8ee0*/  SHF.R.U64 R10, R6, UR7, R7.reuse ;  /* 0x00000007060a7c19 */ /* 0x100fe20008001207 */
[----:B------:R-:W-:Y:S01]  /*8ef0*/  ULDC.64 UR4, c[0x0][0x620] ;  /* 0x0001880000047ab9 */ /* 0x000fe20000000a00 */
[----:B------:R-:W-:Y:S01]  /*8f00*/  SHF.R.U32.HI R6, RZ, UR7, R7 ;  /* 0x00000007ff067c19 */ /* 0x000fe20008011607 */
[----:B------:R-:W2:Y:S01]  /*8f10*/  LDC R22, c[0x0][0x144] ;  /* 0x00005100ff167b82 */ /* 0x000ea20000000800 */
[----:B------:R-:W-:Y:S01]  /*8f20*/  IADD3 R9, P1, RZ, -R10, RZ ;  /* 0x8000000aff097210 */ /* 0x000fe20007f3e0ff */
[----:B------:R-:W-:Y:S01]  /*8f30*/  ULDC.64 UR8, c[0x0][0x640] ;  /* 0x0001900000087ab9 */ /* 0x000fe20000000a00 */
[----:B0-----:R-:W-:Y:S01]  /*8f40*/  I2FP.F32.U32 R11, R15 ;  /* 0x0000000f000b7245 */ /* 0x001fe20000201000 */
[----:B------:R-:W-:Y:S02]  /*8f50*/  ULDC UR6, c[0x0][0x608] ;  /* 0x0001820000067ab9 */ /* 0x000fe40000000800 */
[----:B------:R-:W-:Y:S01]  /*8f60*/  IMAD.X R6, RZ, RZ, ~R6, P1 ;  /* 0x000000ffff067224 */ /* 0x000fe200008e0e06 */
[----:B------:R-:W-:Y:S01]  /*8f70*/  ISETP.NE.U32.AND P1, PT, RZ, UR8, PT ;  /* 0x00000008ff007c0c */ /* 0x000fe2000bf25070 */
[----:B------:R-:W0:Y:S02]  /*8f80*/  LDC R19, c[0x0][0x148] ;  /* 0x00005200ff137b82 */ /* 0x000e240000000800 */
[----:B------:R-:W-:Y:S01]  /*8f90*/  IMAD R8, R6, UR4, RZ ;  /* 0x0000000406087c24 */ /* 0x000fe2000f8e02ff */
[----:B------:R-:W-:Y:S01]  /*8fa0*/  ISETP.NE.AND.EX P1, PT, RZ, UR9, PT, P1 ;  /* 0x00000009ff007c0c */ /* 0x000fe2000bf25310 */
[----:B------:R-:W-:Y:S01]  /*8fb0*/  IMAD.WIDE.U32 R6, R9, UR4, R2 ;  /* 0x0000000409067c25 */ /* 0x000fe2000f8e0002 */
[----:B------:R-:W-:-:S03]  /*8fc0*/  ULDC UR4, c[0x0][0x150] ;  /* 0x0000540000047ab9 */ /* 0x000fc60000000800 */
[----:B------:R-:W-:Y:S02]  /*8fd0*/  IMAD R9, R9, UR5, R8 ;  /* 0x0000000509097c24 */ /* 0x000fe4000f8e0208 */
[----:B------:R-:W-:Y:S01]  /*8fe0*/  FMUL R8, R11, UR4 ;  /* 0x000000040b087c20 */ /* 0x000fe20008400000 */
[----:B------:R-:W-:Y:S01]  /*8ff0*/  ULDC UR4, c[0x0][0x618] ;  /* 0x0001860000047ab9 */ /* 0x000fe20000000800 */
[----:B------:R-:W-:Y:S01]  /*9000*/  ULDC UR5, c[0x0][0x154] ;  /* 0x0000550000057ab9 */ /* 0x000fe20000000800 */
[----:B------:R-:W-:-:S03]  /*9010*/  IMAD.IADD R7, R7, 0x1, R9 ;  /* 0x0000000107077824 */ /* 0x000fc600078e0209 */
[----:B------:R-:W3:Y:S02]  /*9020*/  F2I.U32.TRUNC.NTZ R8, R8 ;  /* 0x0000000800087305 */ /* 0x000ee4000020f000 */
[----:B------:R-:W-:Y:S02]  /*9030*/  SHF.R.U64 R11, R6, UR4, R7 ;  /* 0x00000004060b7c19 */ /* 0x000fe40008001207 */
[----:B-1----:R-:W-:-:S05]  /*9040*/  I2FP.F32.U32 R6, R0 ;  /* 0x0000000000067245 */ /* 0x002fca0000201000 */
[----:B------:R-:W-:Y:S01]  /*9050*/  FMUL R21, R6, UR5 ;  /* 0x0000000506157c20 */ /* 0x000fe20008400000 */
[----:B------:R-:W-:Y:S01]  /*9060*/  SHF.R.U32.HI R6, RZ, UR4, R7 ;  /* 0x00000004ff067c19 */ /* 0x000fe20008011607 */
[----:B------:R-:W-:-:S03]  /*9070*/  ULDC UR4, c[0x0][0x658] ;  /* 0x0001960000047ab9 */ /* 0x000fc60000000800 */
[--C-:B------:R-:W-:Y:S01]  /*9080*/  SHF.R.U64 R20, R11, UR6, R6.reuse ;  /* 0x000000060b147c19 */ /* 0x100fe20008001206 */
[----:B------:R-:W1:Y:S01]  /*9090*/  F2I.U32.TRUNC.NTZ R21, R21 ;  /* 0x0000001500157305 */ /* 0x000e62000020f000 */
[----:B------:R-:W-:Y:S01]  /*90a0*/  SHF.R.U32.HI R7, RZ, UR6, R6 ;  /* 0x00000006ff077c19 */ /* 0x000fe20008011606 */
[----:B---3--:R-:W-:-:S03]  /*90b0*/  IMAD.MOV R8, RZ, RZ, -R8 ;  /* 0x000000ffff087224 */ /* 0x008fc600078e0a08 */
[----:B------:R-:W-:Y:S01]  /*90c0*/  SHF.R.U64 R18, R20, UR4, R7 ;  /* 0x0000000414127c19 */ /* 0x000fe20008001207 */
[----:B--2---:R-:W-:Y:S01]  /*90d0*/  IMAD R15, R22, R8, R15 ;  /* 0x00000008160f7224 */ /* 0x004fe200078e020f */
[----:B------:R-:W-:-:S03]  /*90e0*/  SHF.R.U32.HI R23, RZ, UR4, R7 ;  /* 0x00000004ff177c19 */ /* 0x000fc60008011607 */
[----:B------:R-:W-:Y:S02]  /*90f0*/  IMAD.MOV.U32 R6, RZ, RZ, R18 ;  /* 0x000000ffff067224 */ /* 0x000fe400078e0012 */
[----:B------:R-:W-:Y:S01]  /*9100*/  IMAD.MOV.U32 R7, RZ, RZ, R23 ;  /* 0x000000ffff077224 */ /* 0x000fe200078e0017 */
[----:B-1----:R-:W-:Y:S06]  /*9110*/  @!P1 BRA `(.L_x_180) ;  /* 0x0000000000289947 */ /* 0x002fec0003800000 */
[----:B------:R-:W-:Y:S02]  /*9120*/  ULDC UR4, c[0x0][0x64c] ;  /* 0x0001930000047ab9 */ /* 0x000fe40000000800 */
[----:B------:R-:W-:-:S05]  /*9130*/  IADD3 R7, P1, R18, UR4, RZ ;  /* 0x0000000412077c10 */ /* 0x000fca000ff3e0ff */
[----:B------:R-:W-:-:S04]  /*9140*/  IMAD.X R23, RZ, RZ, R23, P1 ;  /* 0x000000ffff177224 */ /* 0x000fc800008e0617 */
[----:B------:R-:W-:-:S04]  /*9150*/  IMAD.WIDE.U32 R8, R23, UR8, RZ ;  /* 0x0000000817087c25 */ /* 0x000fc8000f8e00ff */
[----:B------:R-:W-:-:S04]  /*9160*/  IMAD.WIDE.U32 R8, P1, R7, UR9, R8 ;  /* 0x0000000907087c25 */ /* 0x000fc8000f820008 */
[----:B------:R-:W-:-:S04]  /*9170*/  IMAD.WIDE.U32 R6, R7, UR8, RZ ;  /* 0x0000000807067c25 */ /* 0x000fc8000f8e00ff */
[----:B------:R-:W-:Y:S01]  /*9180*/  IMAD.MOV.U32 R6, RZ, RZ, R9 ;  /* 0x000000ffff067224 */ /* 0x000fe200078e0009 */
[----:B------:R-:W-:Y:S01]  /*9190*/  IADD3 RZ, P2, R7, R8, RZ ;  /* 0x0000000807ff7210 */ /* 0x000fe20007f5e0ff */
[----:B------:R-:W-:-:S04]  /*91a0*/  IMAD.X R7, RZ, RZ, RZ, P1 ;  /* 0x000000ffff077224 */ /* 0x000fc800008e06ff */
[----:B------:R-:W-:-:S08]  /*91b0*/  IMAD.WIDE.U32.X R6, R23, UR9, R6, P2 ;  /* 0x0000000917067c25 */ /* 0x000fd000090e0406 */
.L_x_180:
[----:B------:R-:W-:Y:S01]  /*91c0*/  ULDC UR4, c[0x0][0x648] ;  /* 0x0001920000047ab9 */ /* 0x000fe20000000800 */
[----:B------:R-:W-:Y:S01]  /*91d0*/  LOP3.LUT R20, R20, UR17, RZ, 0xc0, !PT ;  /* 0x0000001114147c12 */ /* 0x000fe2000f8ec0ff */
[----:B------:R-:W-:Y:S01]  /*91e0*/  IMAD.MOV R21, RZ, RZ, -R21 ;  /* 0x000000ffff157224 */ /* 0x000fe200078e0a15 */
[----:B------:R-:W-:Y:S01]  /*91f0*/  SHF.R.U64 R7, R6, UR4, R7 ;  /* 0x0000000406077c19 */ /* 0x000fe20008001207 */
[----:B------:R-:W-:Y:S01]  /*9200*/  ULDC UR4, c[0x0][0x638] ;  /* 0x00018e0000047ab9 */ /* 0x000fe20000000800 */
[----:B------:R-:W-:Y:S01]  /*9210*/  ULDC UR5, c[0x0][0x610] ;  /* 0x0001840000057ab9 */ /* 0x000fe20000000800 */
[----:B0-----:R-:W-:Y:S02]  /*9220*/  @P3 IMAD R15, R19, R21, R0 ;  /* 0x00000015130f3224 */ /* 0x001fe400078e0200 */
[----:B------:R-:W-:Y:S02]  /*9230*/  IMAD.MOV R9, RZ, RZ, -R7 ;  /* 0x000000ffff097224 */ /* 0x000fe400078e0a07 */
[----:B------:R-:W-:Y:S01]  /*9240*/  IMAD R20, R7, UR18, R20 ;  /* 0x0000001207147c24 */ /* 0x000fe2000f8e0214 */
[----:B------:R-:W-:Y:S01]  /*9250*/  LOP3.LUT R7, R11, UR16, RZ, 0xc0, !PT ;  /* 0x000000100b077c12 */ /* 0x000fe2000f8ec0ff */
[----:B------:R-:W-:Y:S01]  /*9260*/  IMAD R18, R9, UR4, R18 ;  /* 0x0000000409127c24 */ /* 0x000fe2000f8e0212 */
[----:B------:R-:W-:Y:S01]  /*9270*/  ULDC UR4, c[0x0][0x600] ;  /* 0x0001800000047ab9 */ /* 0x000fe20000000800 */
[----:B------:R-:W-:-:S02]  /*9280*/  IMAD R11, R20, UR5, R15 ;  /* 0x00000005140b7c24 */ /* 0x000fc4000f8e020f */
[----:B------:R-:W-:Y:S02]  /*9290*/  IMAD R18, R18, UR4, R7 ;  /* 0x0000000412127c24 */ /* 0x000fe4000f8e0207 */
[----:B------:R-:W-:Y:S02]  /*92a0*/  IMAD.MOV.U32 R0, RZ, RZ, 0x1 ;  /* 0x00000001ff007424 */ /* 0x000fe400078e00ff */
[----:B------:R-:W-:Y:S01]  /*92b0*/  IMAD.MOV.U32 R6, RZ, RZ, R10 ;  /* 0x000000ffff067224 */ /* 0x000fe200078e000a */
[----:B------:R-:W-:Y:S02]  /*92c0*/  SEL R15, R18, R11, !P3 ;  /* 0x0000000b120f7207 */ /* 0x000fe40005800000 */
[----:B------:R-:W-:-:S07]  /*92d0*/  SEL R11, R11, R18, !P3 ;  /* 0x000000120b0b7207 */ /* 0x000fce0005800000 */
.L_x_178:
[----:B------:R-:W-:Y:S05]  /*92e0*/  BSYNC B1 ;  /* 0x0000000000017941 */ /* 0x000fea0003800000 */
.L_x_177:
[----:B------:R-:W-:-:S13]  /*92f0*/  LOP3.LUT P1, RZ, R0, 0xff, RZ, 0xc0, !PT ;  /* 0x000000ff00ff7812 */ /* 0x000fda000782c0ff */
[----:B------:R-:W-:Y:S05]  /*9300*/  @P1 BRA `(.L_x_181) ;  /* 0xfffffff400481947 */ /* 0x000fea000383ffff */
[----:B------:R-:W-:Y:S05]  /*9310*/  BSYNC B0 ;  /* 0x0000000000007941 */ /* 0x000fea0003800000 */
.L_x_169:
[----:B------:R-:W-:-:S03]  /*9320*/  UMOV UR4, 0xffffffff ;  /* 0xffffffff00047882 */ /* 0x000fc60000000000 */
[----:B------:R-:W-:Y:S05]  /*9330*/  BRA.DIV UR4, `(.L_x_182) ;  /* 0x0000000204d47947 */ /* 0x000fea000b800000 */
[----:B------:R-:W-:-:S13]  /*9340*/  ELECT P0, URZ, PT ;  /* 0x00000000003f782f */ /* 0x000fda0003800000 */
.L_x_194:
[----:B------:R-:W-:Y:S04]  /*9350*/  BSSY B0, `(.L_x_183) ;  /* 0x0000019000007945 */ /* 0x000fe80003800000 */
[----:B------:R-:W-:Y:S05]  /*9360*/  @!P0 BRA `(.L_x_184) ;  /* 0x00000000005c8947 */ /* 0x000fea0003800000 */
[----:B------:R-:W-:-:S04]  /*9370*/  LOP3.LUT R4, R4, 0x2, RZ, 0xfc, !PT ;  /* 0x0000000204047812 */ /* 0x000fc800078efcff */
[----:B------:R-:W-:-:S13]  /*9380*/  ISETP.NE.AND P0, PT, R4, 0x3, PT ;  /* 0x000000030400780c */ /* 0x000fda0003f05270 */
[----:B------:R-:W-:Y:S05]  /*9390*/  @!P0 BRA `(.L_x_185) ;  /* 0x0000000000048947 */ /* 0x000fea0003800000 */
[----:B------:R-:W-:Y:S01]  /*93a0*/  BPT.TRAP 0x1 ;  /* 0x000000040000795c */ /* 0x000fe20000300000 */
.L_x_185:
[----:B------:R-:W0:Y:S01]  /*93b0*/  S2R R3, SR_CgaCtaId ;  /* 0x0000000000037919 */ /* 0x000e220000008800 */
[----:B------:R-:W-:Y:S02]  /*93c0*/  MOV R0, 0x400 ;  /* 0x0000040000007802 */ /* 0x000fe40000000f00 */
[----:B------:R-:W-:Y:S02]  /*93d0*/  SHF.L.U32 R2, R12, 0x1f, RZ ;  /* 0x0000001f0c027819 */ /* 0x000fe400000006ff */
[----:B0-----:R-:W-:-:S05]  /*93e0*/  LEA R0, R3, R0, 0x18 ;  /* 0x0000000003007211 */ /* 0x001fca00078ec0ff */
[----:B------:R-:W-:-:S04]  /*93f0*/  VIADD R0, R0, 0x10 ;  /* 0x0000001000007836 */ /* 0x000fc80000000000 */
[C---:B------:R-:W-:Y:S02]  /*9400*/  IMAD R7, R5.reuse, 0x8, R0 ;  /* 0x0000000805077824 */ /* 0x040fe400078e0200 */
[----:B------:R-:W-:Y:S02]  /*9410*/  VIADD R5, R5, 0x1 ;  /* 0x0000000105057836 */ /* 0x000fe40000000000 */
[----:B------:R-:W0:Y:S03]  /*9420*/  SYNCS.PHASECHK.TRANS64.TRYWAIT P0, [R7+URZ], R2 ;  /* 0x00000002070075a7 */ /* 0x000e26000800017f */
[----:B------:R-:W-:-:S04]  /*9430*/  ISETP.NE.AND P1, PT, R5, 0x2, PT ;  /* 0x000000020500780c */ /* 0x000fc80003f25270 */
[----:B------:R-:W-:Y:S02]  /*9440*/  SEL R3, RZ, 0x1, P1 ;  /* 0x00000001ff037807 */ /* 0x000fe40000800000 */
[----:B------:R-:W-:Y:S02]  /*9450*/  SEL R5, R5, RZ, P1 ;  /* 0x000000ff05057207 */ /* 0x000fe40000800000 */
[----:B------:R-:W-:Y:S01]  /*9460*/  LOP3.LUT R3, R12, R3, RZ, 0x3c, !PT ;  /* 0x000000030c037212 */ /* 0x000fe200078e3cff */
[----:B0-----:R-:W-:Y:S06]  /*9470*/  @!P0 BRA `(.L_x_186) ;  /* 0x0000000000a88947 */ /* 0x001fec0003800000 */
.L_x_195:
[----:B------:R-:W-:Y:S01]  /*9480*/  IMAD R5, R5, 0x8, R0 ;  /* 0x0000000805057824 */ /* 0x000fe200078e0200 */
[----:B------:R-:W-:-:S07]  /*9490*/  SHF.L.U32 R0, R3, 0x1f, RZ ;  /* 0x0000001f03007819 */ /* 0x000fce00000006ff */
.L_x_187:
[----:B-1----:R1:W2:Y:S02]  /*94a0*/  SYNCS.PHASECHK.TRANS64.TRYWAIT P0, [R5+URZ], R0 ;  /* 0x00000000050075a7 */ /* 0x0022a4000800017f */
[----:B--2---:R-:W-:Y:S05]  /*94b0*/  @!P0 NANOSLEEP.SYNCS 0x989680 ;  /* 0x009896800000895d */ /* 0x004fea0003900000 */
[----:B------:R-:W2:Y:S02]  /*94c0*/  @!P0 SYNCS.PHASECHK.TRANS64 P0, [R5+URZ], R0 ;  /* 0x00000000050085a7 */ /* 0x000ea4000800007f */
[----:B--2---:R-:W-:Y:S05]  /*94d0*/  @!P0 BRA `(.L_x_187) ;  /* 0xfffffffc00f08947 */ /* 0x004fea000383ffff */
.L_x_184:
[----:B------:R-:W-:Y:S05]  /*94e0*/  BSYNC B0 ;  /* 0x0000000000007941 */ /* 0x000fea0003800000 */
.L_x_183:
[----:B------:R-:W-:Y:S05]  /*94f0*/  EXIT ;  /* 0x000000000000794d */ /* 0x000fea0003800000 */
.L_x_17:
[----:B-1----:R-:W-:-:S04]  /*9500*/  IMAD.U32 R11, RZ, RZ, UR6 ;  /* 0x00000006ff0b7e24 */ /* 0x002fc8000f8e00ff */
[----:B------:R1:W4:Y:S03]  /*9510*/  SYNCS.PHASECHK.TRANS64.TRYWAIT P0, [R11+URZ], R10 ;  /* 0x0000000a0b0075a7 */ /* 0x000326000800017f */
[----:B----4-:R-:W-:Y:S05]  /*9520*/  @!P0 NANOSLEEP.SYNCS 0x989680 ;  /* 0x009896800000895d */ /* 0x010fea0003900000 */
[----:B------:R-:W4:Y:S02]  /*9530*/  @!P0 SYNCS.PHASECHK.TRANS64 P0, [R11+URZ], R10 ;  /* 0x0000000a0b0085a7 */ /* 0x000f24000800007f */
[----:B----4-:R-:W-:Y:S05]  /*9540*/  @!P0 BRA `(.L_x_17) ;  /* 0xfffffffc00ec8947 */ /* 0x010fea000383ffff */
[----:B------:R-:W-:Y:S05]  /*9550*/  BRA `(.L_x_16) ;  /* 0xffffff7c00ec7947 */ /* 0x000fea000383ffff */
.L_x_23:
[----:B-1----:R-:W-:-:S04]  /*9560*/  IMAD.U32 R12, RZ, RZ, UR14 ;  /* 0x0000000eff0c7e24 */ /* 0x002fc8000f8e00ff */
[----:B------:R1:W4:Y:S03]  /*9570*/  SYNCS.PHASECHK.TRANS64.TRYWAIT P0, [R12+URZ], R11 ;  /* 0x0000000b0c0075a7 */ /* 0x000326000800017f */
[----:B----4-:R-:W-:Y:S05]  /*9580*/  @!P0 NANOSLEEP.SYNCS 0x989680 ;  /* 0x009896800000895d */ /* 0x010fea0003900000 */
[----:B------:R-:W4:Y:S02]  /*9590*/  @!P0 SYNCS.PHASECHK.TRANS64 P0, [R12+URZ], R11 ;  /* 0x0000000b0c0085a7 */ /* 0x000f24000800007f */
[----:B----4-:R-:W-:Y:S05]  /*95a0*/  @!P0 BRA `(.L_x_23) ;  /* 0xfffffffc00ec8947 */ /* 0x010fea000383ffff */
[----:B------:R-:W-:Y:S05]  /*95b0*/  BRA `(.L_x_22) ;  /* 0xffffff8800a07947 */ /* 0x000fea000383ffff */
.L_x_170:
[----:B------:R-:W-:Y:S01]  /*95c0*/  BSSY B1, `(.L_x_188) ;  /* 0x0000006000017945 */ /* 0x000fe20003800000 */
[----:B------:R-:W-:-:S07]  /*95d0*/  IMAD.MOV.U32 R0, RZ, RZ, -0x1 ;  /* 0xffffffffff007424 */ /* 0x000fce00078e00ff */
[----:B------:R-:W-:Y:S05]  /*95e0*/  WARPSYNC.COLLECTIVE R0, `(.L_x_189) ;  /* 0x00000000000c7348 */ /* 0x000fea0003c00000 */
[----:B------:R-:W-:Y:S02]  /*95f0*/  ELECT P1, UR62, PT ;  /* 0x00000000003e782f */ /* 0x000fe40003820000 */
[----:B------:R-:W-:Y:S01]  /*9600*/  MOV R0, UR62 ;  /* 0x0000003e00007c02 */ /* 0x000fe20008000f00 */
[----:B------:R-:W-:Y:S10]  /*9610*/  ENDCOLLECTIVE ;  /* 0x000000000000791b */ /* 0x000ff40003800000 */
.L_x_189:
[----:B------:R-:W-:Y:S05]  /*9620*/  BSYNC B1 ;  /* 0x0000000000017941 */ /* 0x000fea0003800000 */
.L_x_188:
[----:B------:R-:W-:Y:S05]  /*9630*/  BRA `(.L_x_190) ;  /* 0xfffffff000887947 */ /* 0x000fea000383ffff */
.L_x_173:
[----:B-1----:R1:W2:Y:S02]  /*9640*/  SYNCS.PHASECHK.TRANS64.TRYWAIT P1, [R18+URZ+0x10], R9 ;  /* 0x00001009120075a7 */ /* 0x0022a4000802017f */
[----:B--2---:R-:W-:Y:S05]  /*9650*/  @!P1 NANOSLEEP.SYNCS 0x989680 ;  /* 0x009896800000995d */ /* 0x004fea0003900000 */
[----:B------:R-:W2:Y:S02]  /*9660*/  @!P1 SYNCS.PHASECHK.TRANS64 P1, [R18+URZ+0x10], R9 ;  /* 0x00001009120095a7 */ /* 0x000ea4000802007f */
[----:B--2---:R-:W-:Y:S05]  /*9670*/  @!P1 BRA `(.L_x_173) ;  /* 0xfffffffc00f09947 */ /* 0x004fea000383ffff */
[----:B------:R-:W-:Y:S05]  /*9680*/  BRA `(.L_x_191) ;  /* 0xfffffff000bc7947 */ /* 0x000fea000383ffff */
.L_x_182:
[----:B------:R-:W-:Y:S01]  /*9690*/  BSSY B0, `(.L_x_192) ;  /* 0x0000006000007945 */ /* 0x000fe20003800000 */
[----:B------:R-:W-:-:S07]  /*96a0*/  IMAD.MOV.U32 R0, RZ, RZ, -0x1 ;  /* 0xffffffffff007424 */ /* 0x000fce00078e00ff */
[----:B------:R-:W-:Y:S05]  /*96b0*/  WARPSYNC.COLLECTIVE R0, `(.L_x_193) ;  /* 0x00000000000c7348 */ /* 0x000fea0003c00000 */
[----:B------:R-:W-:Y:S02]  /*96c0*/  ELECT P1, UR62, PT ;  /* 0x00000000003e782f */ /* 0x000fe40003820000 */
[----:B------:R-:W-:Y:S01]  /*96d0*/  MOV R0, UR62 ;  /* 0x0000003e00007c02 */ /* 0x000fe20008000f00 */
[----:B------:R-:W-:Y:S10]  /*96e0*/  ENDCOLLECTIVE ;  /* 0x000000000000791b */ /* 0x000ff40003800000 */
.L_x_193:
[----:B------:R-:W-:Y:S05]  /*96f0*/  BSYNC B0 ;  /* 0x0000000000007941 */ /* 0x000fea0003800000 */
.L_x_192:
[----:B------:R-:W-:Y:S01]  /*9700*/  PLOP3.LUT P0, PT, P1, PT, PT, 0x80, 0x0 ;  /* 0x000000000000781c */ /* 0x000fe20000f0f070 */
[----:B------:R-:W-:-:S12]  /*9710*/  BRA `(.L_x_194) ;  /* 0xfffffffc000c7947 */ /* 0x000fd8000383ffff */
.L_x_186:
[----:B0-----:R0:W1:Y:S02]  /*9720*/  SYNCS.PHASECHK.TRANS64.TRYWAIT P0, [R7+URZ], R2 ;  /* 0x00000002070075a7 */ /* 0x001064000800017f */
[----:B-1----:R-:W-:Y:S05]  /*9730*/  @!P0 NANOSLEEP.SYNCS 0x989680 ;  /* 0x009896800000895d */ /* 0x002fea0003900000 */
[----:B------:R-:W1:Y:S02]  /*9740*/  @!P0 SYNCS.PHASECHK.TRANS64 P0, [R7+URZ], R2 ;  /* 0x00000002070085a7 */ /* 0x000e64000800007f */
[----:B-1----:R-:W-:Y:S05]  /*9750*/  @!P0 BRA `(.L_x_186) ;  /* 0xfffffffc00f08947 */ /* 0x002fea000383ffff */
[----:B------:R-:W-:Y:S05]  /*9760*/  BRA `(.L_x_195) ;  /* 0xfffffffc00447947 */ /* 0x000fea000383ffff */
.L_x_196:
[----:B------:R-:W-:-:S00]  /*9770*/  BRA `(.L_x_196) ;  /* 0xfffffffc00fc7947 */ /* 0x000fc0000383ffff */
[----:B------:R-:W-:-:S00]  /*9780*/  NOP ;  /* 0x0000000000007918 */ /* 0x000fc00000000000 */
[----:B------:R-:W-:-:S00]  /*9790*/  NOP ;  /* 0x0000000000007918 */ /* 0x000fc00000000000 */
[----:B------:R-:W-:-:S00]  /*97a0*/  NOP ;  /* 0x0000000000007918 */ /* 0x000fc00000000000 */
[----:B------:R-:W-:-:S00]  /*97b0*/  NOP ;  /* 0x0000000000007918 */ /* 0x000fc00000000000 */
[----:B------:R-:W-:-:S00]  /*97c0*/  NOP ;  /* 0x0000000000007918 */ /* 0x000fc00000000000 */
[----:B------:R-:W-:-:S00]  /*97d0*/  NOP ;  /* 0x0000000000007918 */ /* 0x000fc00000000000 */
[----:B------:R-:W-:-:S00]  /*97e0*/  NOP ;  /* 0x0000000000007918 */ /* 0x000fc00000000000 */
[----:B------:R-:W-:-:S00]  /*97f0*/  NOP ;  /* 0x0000000000007918 */ /* 0x000fc00000000000 */
.L_x_197:


//--------------------- .nv.shared._ZN7cutlass13device_kernelINS_4gemm6kernel13GemmUniversalIN4cute5tupleIJiiiiEEENS1_10collective13CollectiveMmaINS1_37MainloopSm90TmaGmmaWarpSpecializedFP8ILi2ENS5_IJNS4_1CILi1EEESB_SB_EEENS1_35KernelTmaWarpSpecializedCooperativeEEENS5_IJNSA_ILi256EEENSA_ILi64EEENSA_ILi128EEEEEENS_12float_e5m2_tENS5_IJlSB_lEEESJ_SK_NS4_8TiledMMAINS4_8MMA_AtomIJNS4_4SM904GMMA30MMA_64x64x32_F32E5M2E5M2_SS_TNILNSO_7ScaleInE1ELSQ_1EEEEEENS4_6LayoutINS5_IJNSA_ILi2EEESB_SB_EEENS5_IJSB_NSA_ILi0EEESW_EEEEENS5_IJNS4_10UnderscoreESZ_SZ_EEEEENS4_13SM90_TMA_LOADENS4_14ComposedLayoutINS4_7SwizzleILi3ELi4ELi3EEENS4_18smem_ptr_flag_bitsILi8EEENST_INS5_IJNSA_ILi8EEESH_EEENS5_IJSH_SB_EEEEEEEvNS4_8identityES12_S1C_vS1D_EENS_8epilogue10collective6detail29Sm90TmaWarpSpecializedAdapterINS1G_15DefaultEpilogueISJ_SK_SK_NS1F_6thread17LinearCombinationISJ_Li1EffLNS1K_9ScaleType4KindE0ELNS_15FloatRoundStyleE2ESJ_EENS1_15EpilogueDefaultEEEEEvvEEEEvNT_6ParamsE --------------------------
	.section	.nv.shared._ZN7cutlass13device_kernelINS_4gemm6kernel13GemmUniversalIN4cute5tupleIJiiiiEEENS1_10collective13CollectiveMmaINS1_37MainloopSm90TmaGmmaWarpSpecializedFP8ILi2ENS5_IJNS4_1CILi1EEESB_SB_EEENS1_35KernelTmaWarpSpecializedCooperativeEEENS5_IJNSA_ILi256EEENSA_ILi64EEENSA_ILi128EEEEEENS_12float_e5m2_tENS5_IJlSB_lEEESJ_SK_NS4_8TiledMMAINS4_8MMA_AtomIJNS4_4SM904GMMA30MMA_64x64x32_F32E5M2E5M2_SS_TNILNSO_7ScaleInE1ELSQ_1EEEEEENS4_6LayoutINS5_IJNSA_ILi2EEESB_SB_EEENS5_IJSB_NSA_ILi0EEESW_EEEEENS5_IJNS4_10UnderscoreESZ_SZ_EEEEENS4_13SM90_TMA_LOADENS4_14ComposedLayoutINS4_7SwizzleILi3ELi4ELi3EEENS4_18smem_ptr_flag_bitsILi8EEENST_INS5_IJNSA_ILi8EEESH_EEENS5_IJSH_SB_EEEEEEEvNS4_8identityES12_S1C_vS1D_EENS_8epilogue10collective6detail29Sm90TmaWarpSpecializedAdapterINS1G_15DefaultEpilogueISJ_SK_SK_NS1F_6thread17LinearCombinationISJ_Li1EffLNS1K_9ScaleType4KindE0ELNS_15FloatRoundStyleE2ESJ_EENS1_15EpilogueDefaultEEEEEvvEEEEvNT_6ParamsE,"aw",@nobits
	.sectionflags	@""
	.align	16
	.zero		1024


//--------------------- .nv.shared.reserved.0     --------------------------
	.section	.nv.shared.reserved.0,"aw",@nobits
	.weak		__nv_reservedSMEM_offset_0_alias
	.size		__nv_reservedSMEM_offset_0_alias, 0, 0
	.other		__nv_reservedSMEM_offset_0_alias,@"STO_CUDA_RESERVED_SHARED STV_DEFAULT"
__nv_reservedSMEM_offset_0_alias:
	.zero		0


//--------------------- .nv.global                --------------------------
	.section	.nv.global,"aw",@nobits
.nv.global:
	.type		_ZN40_INTERNAL_726d48ca_4_k_cu_c21e82c3_230904cute1_E,@object
	.size		_ZN40_INTERNAL_726d48ca_4_k_cu_c21e82c3_230904cute1_E,(_ZN40_INTERNAL_726d48ca_4_k_cu_c21e82c3_230904cuda3std3__45__cpo6cbeginE - _ZN40_INTERNAL_726d48ca_4_k_cu_c21e82c3_230904cute1_E)
_ZN40_INTERNAL_726d48ca_4_k_cu_c21e82c3_230904cute1_E:
	.zero		1
	.type		_ZN40_INTERNAL_726d48ca_4_k_cu_c21e82c3_230904cuda3std3__45__cpo6cbeginE,@object
	.size		_ZN40_INTERNAL_726d48ca_4_k_cu_c21e82c3_230904cuda3std3__45__cpo6cbeginE,(_ZN40_INTERNAL_726d48ca_4_k_cu_c21e82c3_230904cuda3std3__48in_placeE - _ZN40_INTERNAL_726d48ca_4_k_cu_c21e82c3_230904cuda3std3__45__cpo6cbeginE)
_ZN40_INTERNAL_726d48ca_4_k_cu_c21e82c3_230904cuda3std3__45__cpo6cbeginE:
	.zero		1
	.type		_ZN40_INTERNAL_726d48ca_4_k_cu_c21e82c3_230904cuda3std3__48in_placeE,@object
	.size		_ZN40_INTERNAL_726d48ca_4_k_cu_c21e82c3_230904cuda3std3__48in_placeE,(_ZN40_INTERNAL_726d48ca_4_k_cu_c21e82c3_230904cuda3std6ranges3__45__cpo9iter_moveE - _ZN40_INTERNAL_726d48ca_4_k_cu_c21e82c3_230904cuda3std3__48in_placeE)
_ZN40_INTERNAL_726d48ca_4_k_cu_c21e82c3_230904cuda3std3__48in_placeE:
	.zero		1
	.type		_ZN40_INTERNAL_726d48ca_4_k_cu_c21e82c3_230904cuda3std6ranges3__45__cpo9iter_moveE,@object
	.size		_ZN40_INTERNAL_726d48ca_4_k_cu_c21e82c3_230904cuda3std6ranges3__45__cpo9iter_moveE,(_ZN40_INTERNAL_726d48ca_4_k_cu_c21e82c3_230904cuda3std3__45__cpo5beginE - _ZN40_INTERNAL_726d48ca_4_k_cu_c21e82c3_230904cuda3std6ranges3__45__cpo9iter_moveE)
_ZN40_INTERNAL_726d48ca_4_k_cu_c21e82c3_230904cuda3std6ranges3__45__cpo9iter_moveE:
	.zero		1
	.type		_ZN40_INTERNAL_726d48ca_4_k_cu_c21e82c3_230904cuda3std3__45__cpo5beginE,@object
	.size		_ZN40_INTERNAL_726d48ca_4_k_cu_c21e82c3_230904cuda3std3__45__cpo5beginE,(_ZN40_INTERNAL_726d48ca_4_k_cu_c21e82c3_230904cuda3std3__442_GLOBAL__N__726d48ca_4_k_cu_c21e82c3_230906ignoreE - _ZN40_INTERNAL_726d48ca_4_k_cu_c21e82c3_230904cuda3std3__45__cpo5beginE)
_ZN40_INTERNAL_726d48ca_4_k_cu_c21e82c3_230904cuda3std3__45__cpo5beginE:
	.zero		1
	.type		_ZN40_INTERNAL_726d48ca_4_k_cu_c21e82c3_230904cuda3std3__442_GLOBAL__N__726d48ca_4_k_cu_c21e82c3_230906ignoreE,@object
	.size		_ZN40_INTERNAL_726d48ca_4_k_cu_c21e82c3_230904cuda3std3__442_GLOBAL__N__726d48ca_4_k_cu_c21e82c3_230906ignoreE,(_ZN40_INTERNAL_726d48ca_4_k_cu_c21e82c3_230904cute7productE - _ZN40_INTERNAL_726d48ca_4_k_cu_c21e82c3_230904cuda3std3__442_GLOBAL__N__726d48ca_4_k_cu_c21e82c3_230906ignoreE)
_ZN40_INTERNAL_726d48ca_4_k_cu_c21e82c3_230904cuda3std3__442_GLOBAL__N__726d48ca_4_k_cu_c21e82c3_230906ignoreE:
	.zero		1
	.type		_ZN40_INTERNAL_726d48ca_4_k_cu_c21e82c3_230904cute7productE,@object
	.size		_ZN40_INTERNAL_726d48ca_4_k_cu_c21e82c3_230904cute7productE,(_ZN40_INTERNAL_726d48ca_4_k_cu_c21e82c3_230904cuda3std3__45__cpo3endE - _ZN40_INTERNAL_726d48ca_4_k_cu_c21e82c3_230904cute7productE)
_ZN40_INTERNAL_726d48ca_4_k_cu_c21e82c3_230904cute7productE:
	.zero		1
	.type		_ZN40_INTERNAL_726d48ca_4_k_cu_c21e82c3_230904cuda3std3__45__cpo3endE,@object
	.size		_ZN40_INTERNAL_726d48ca_4_k_cu_c21e82c3_230904cuda3std3__45__cpo3endE,(_ZN40_INTERNAL_726d48ca_4_k_cu_c21e82c3_230904cuda3std3__419piecewise_constructE - _ZN40_INTERNAL_726d48ca_4_k_cu_c21e82c3_230904cuda3std3__45__cpo3endE)
_ZN40_INTERNAL_726d48ca_4_k_cu_c21e82c3_230904cuda3std3__45__cpo3endE:
	.zero		1
	.type		_ZN40_INTERNAL_726d48ca_4_k_cu_c21e82c3_230904cuda3std3__419piecewise_constructE,@object
	.size		_ZN40_INTERNAL_726d48ca_4_k_cu_c21e82c3_230904cuda3std3__419piecewise_constructE,(_ZN40_INTERNAL_726d48ca_4_k_cu_c21e82c3_230904cuda3std3__45__cpo4cendE - _ZN40_INTERNAL_726d48ca_4_k_cu_c21e82c3_230904cuda3std3__419piecewise_constructE)
_ZN40_INTERNAL_726d48ca_4_k_cu_c21e82c3_230904cuda3std3__419piecewise_constructE:
	.zero		1
	.type		_ZN40_INTERNAL_726d48ca_4_k_cu_c21e82c3_230904cuda3std3__45__cpo4cendE,@object
	.size		_ZN40_INTERNAL_726d48ca_4_k_cu_c21e82c3_230904cuda3std3__45__cpo4cendE,(_ZN40_INTERNAL_726d48ca_4_k_cu_c21e82c3_230904cuda3std6ranges3__45__cpo4swapE - _ZN40_INTERNAL_726d48ca_4_k_cu_c21e82c3_230904cuda3std3__45__cpo4cendE)
_ZN40_INTERNAL_726d48ca_4_k_cu_c21e82c3_230904cuda3std3__45__cpo4cendE:
	.zero		1
	.type		_ZN40_INTERNAL_726d48ca_4_k_cu_c21e82c3_230904cuda3std6ranges3__45__cpo4swapE,@object
	.size		_ZN40_INTERNAL_726d48ca_4_k_cu_c21e82c3_230904cuda3std6ranges3__45__cpo4swapE,(.L_7 - _ZN40_INTERNAL_726d48ca_4_k_cu_c21e82c3_230904cuda3std6ranges3__45__cpo4swapE)
_ZN40_INTERNAL_726d48ca_4_k_cu_c21e82c3_230904cuda3std6ranges3__45__cpo4swapE:
	.zero		1
.L_7:


//--------------------- .nv.constant0._ZN7cutlass13device_kernelINS_4gemm6kernel13GemmUniversalIN4cute5tupleIJiiiiEEENS1_10collective13CollectiveMmaINS1_37MainloopSm90TmaGmmaWarpSpecializedFP8ILi2ENS5_IJNS4_1CILi1EEESB_SB_EEENS1_35KernelTmaWarpSpecializedCooperativeEEENS5_IJNSA_ILi256EEENSA_ILi64EEENSA_ILi128EEEEEENS_12float_e5m2_tENS5_IJlSB_lEEESJ_SK_NS4_8TiledMMAINS4_8MMA_AtomIJNS4_4SM904GMMA30MMA_64x64x32_F32E5M2E5M2_SS_TNILNSO_7ScaleInE1ELSQ_1EEEEEENS4_6LayoutINS5_IJNSA_ILi2EEESB_SB_EEENS5_IJSB_NSA_ILi0EEESW_EEEEENS5_IJNS4_10UnderscoreESZ_SZ_EEEEENS4_13SM90_TMA_LOADENS4_14ComposedLayoutINS4_7SwizzleILi3ELi4ELi3EEENS4_18smem_ptr_flag_bitsILi8EEENST_INS5_IJNSA_ILi8EEESH_EEENS5_IJSH_SB_EEEEEEEvNS4_8identityES12_S1C_vS1D_EENS_8epilogue10collective6detail29Sm90TmaWarpSpecializedAdapterINS1G_15DefaultEpilogueISJ_SK_SK_NS1F_6thread17LinearCombinationISJ_Li1EffLNS1K_9ScaleType4KindE0ELNS_15FloatRoundStyleE2ESJ_EENS1_15EpilogueDefaultEEEEEvvEEEEvNT_6ParamsE --------------------------
	.section	.nv.constant0._ZN7cutlass13device_kernelINS_4gemm6kernel13GemmUniversalIN4cute5tupleIJiiiiEEENS1_10collective13CollectiveMmaINS1_37MainloopSm90TmaGmmaWarpSpecializedFP8ILi2ENS5_IJNS4_1CILi1EEESB_SB_EEENS1_35KernelTmaWarpSpecializedCooperativeEEENS5_IJNSA_ILi256EEENSA_ILi64EEENSA_ILi128EEEEEENS_12float_e5m2_tENS5_IJlSB_lEEESJ_SK_NS4_8TiledMMAINS4_8MMA_AtomIJNS4_4SM904GMMA30MMA_64x64x32_F32E5M2E5M2_SS_TNILNSO_7ScaleInE1ELSQ_1EEEEEENS4_6LayoutINS5_IJNSA_ILi2EEESB_SB_EEENS5_IJSB_NSA_ILi0EEESW_EEEEENS5_IJNS4_10UnderscoreESZ_SZ_EEEEENS4_13SM90_TMA_LOADENS4_14ComposedLayoutINS4_7SwizzleILi3ELi4ELi3EEENS4_18smem_ptr_flag_bitsILi8EEENST_INS5_IJNSA_ILi8EEESH_EEENS5_IJSH_SB_EEEEEEEvNS4_8identityES12_S1C_vS1D_EENS_8epilogue10collective6detail29Sm90TmaWarpSpecializedAdapterINS1G_15DefaultEpilogueISJ_SK_SK_NS1F_6thread17LinearCombinationISJ_Li1EffLNS1K_9ScaleType4KindE0ELNS_15FloatRoundStyleE2ESJ_EENS1_15EpilogueDefaultEEEEEvvEEEEvNT_6ParamsE,"a",@progbits
	.sectionflags	@""
	.align	4
.nv.constant0._ZN7cutlass13device_kernelINS_4gemm6kernel13GemmUniversalIN4cute5tupleIJiiiiEEENS1_10collective13CollectiveMmaINS1_37MainloopSm90TmaGmmaWarpSpecializedFP8ILi2ENS5_IJNS4_1CILi1EEESB_SB_EEENS1_35KernelTmaWarpSpecializedCooperativeEEENS5_IJNSA_ILi256EEENSA_ILi64EEENSA_ILi128EEEEEENS_12float_e5m2_tENS5_IJlSB_lEEESJ_SK_NS4_8TiledMMAINS4_8MMA_AtomIJNS4_4SM904GMMA30MMA_64x64x32_F32E5M2E5M2_SS_TNILNSO_7ScaleInE1ELSQ_1EEEEEENS4_6LayoutINS5_IJNSA_ILi2EEESB_SB_EEENS5_IJSB_NSA_ILi0EEESW_EEEEENS5_IJNS4_10UnderscoreESZ_SZ_EEEEENS4_13SM90_TMA_LOADENS4_14ComposedLayoutINS4_7SwizzleILi3ELi4ELi3EEENS4_18smem_ptr_flag_bitsILi8EEENST_INS5_IJNSA_ILi8EEESH_EEENS5_IJSH_SB_EEEEEEEvNS4_8identityES12_S1C_vS1D_EENS_8epilogue10collective6detail29Sm90TmaWarpSpecializedAdapterINS1G_15DefaultEpilogueISJ_SK_SK_NS1F_6thread17LinearCombinationISJ_Li1EffLNS1K_9ScaleType4KindE0ELNS_15FloatRoundStyleE2ESJ_EENS1_15EpilogueDefaultEEEEEvvEEEEvNT_6ParamsE:
	.zero		1664


//--------------------- SYMBOLS --------------------------

	.type		.nv.reservedSmem.offset0,@object
	.size		.nv.reservedSmem.offset0,0x4
